//
// Generated by NVIDIA NVVM Compiler
//
// Compiler Build ID: CL-36424714
// Cuda compilation tools, release 13.0, V13.0.88
// Based on NVVM 20.0.0
//

.version 9.0
.target sm_100
.address_size 64

	// .globl	_Z7computeffiffffffffffffffffffffffffffffffff
.extern .func  (.param .b32 func_retval0) vprintf
(
	.param .b64 vprintf_param_0,
	.param .b64 vprintf_param_1
)
;
.global .align 1 .b8 $str[7] = {37, 46, 49, 55, 103, 10};
.global .align 4 .b8 __cudart_i2opi_f[24] = {65, 144, 67, 60, 153, 149, 98, 219, 192, 221, 52, 245, 209, 87, 39, 252, 41, 21, 68, 78, 110, 131, 249, 162};

.visible .entry _Z7computeffiffffffffffffffffffffffffffffffff(
	.param .f32 _Z7computeffiffffffffffffffffffffffffffffffff_param_0,
	.param .f32 _Z7computeffiffffffffffffffffffffffffffffffff_param_1,
	.param .u32 _Z7computeffiffffffffffffffffffffffffffffffff_param_2,
	.param .f32 _Z7computeffiffffffffffffffffffffffffffffffff_param_3,
	.param .f32 _Z7computeffiffffffffffffffffffffffffffffffff_param_4,
	.param .f32 _Z7computeffiffffffffffffffffffffffffffffffff_param_5,
	.param .f32 _Z7computeffiffffffffffffffffffffffffffffffff_param_6,
	.param .f32 _Z7computeffiffffffffffffffffffffffffffffffff_param_7,
	.param .f32 _Z7computeffiffffffffffffffffffffffffffffffff_param_8,
	.param .f32 _Z7computeffiffffffffffffffffffffffffffffffff_param_9,
	.param .f32 _Z7computeffiffffffffffffffffffffffffffffffff_param_10,
	.param .f32 _Z7computeffiffffffffffffffffffffffffffffffff_param_11,
	.param .f32 _Z7computeffiffffffffffffffffffffffffffffffff_param_12,
	.param .f32 _Z7computeffiffffffffffffffffffffffffffffffff_param_13,
	.param .f32 _Z7computeffiffffffffffffffffffffffffffffffff_param_14,
	.param .f32 _Z7computeffiffffffffffffffffffffffffffffffff_param_15,
	.param .f32 _Z7computeffiffffffffffffffffffffffffffffffff_param_16,
	.param .f32 _Z7computeffiffffffffffffffffffffffffffffffff_param_17,
	.param .f32 _Z7computeffiffffffffffffffffffffffffffffffff_param_18,
	.param .f32 _Z7computeffiffffffffffffffffffffffffffffffff_param_19,
	.param .f32 _Z7computeffiffffffffffffffffffffffffffffffff_param_20,
	.param .f32 _Z7computeffiffffffffffffffffffffffffffffffff_param_21,
	.param .f32 _Z7computeffiffffffffffffffffffffffffffffffff_param_22,
	.param .f32 _Z7computeffiffffffffffffffffffffffffffffffff_param_23,
	.param .f32 _Z7computeffiffffffffffffffffffffffffffffffff_param_24,
	.param .f32 _Z7computeffiffffffffffffffffffffffffffffffff_param_25,
	.param .f32 _Z7computeffiffffffffffffffffffffffffffffffff_param_26,
	.param .f32 _Z7computeffiffffffffffffffffffffffffffffffff_param_27,
	.param .f32 _Z7computeffiffffffffffffffffffffffffffffffff_param_28,
	.param .f32 _Z7computeffiffffffffffffffffffffffffffffffff_param_29,
	.param .f32 _Z7computeffiffffffffffffffffffffffffffffffff_param_30,
	.param .f32 _Z7computeffiffffffffffffffffffffffffffffffff_param_31,
	.param .f32 _Z7computeffiffffffffffffffffffffffffffffffff_param_32,
	.param .f32 _Z7computeffiffffffffffffffffffffffffffffffff_param_33,
	.param .f32 _Z7computeffiffffffffffffffffffffffffffffffff_param_34
)
{
	.local .align 8 .b8 	__local_depot0[40];
	.reg .b64 	%SP;
	.reg .b64 	%SPL;
	.reg .pred 	%p<33>;
	.reg .b32 	%r<81>;
	.reg .b32 	%f<231>;
	.reg .b64 	%rd<38>;
	.reg .b64 	%fd<6>;

	mov.u64 	%SPL, __local_depot0;
	cvta.local.u64 	%SP, %SPL;
	ld.param.f32 	%f228, [_Z7computeffiffffffffffffffffffffffffffffffff_param_0];
	ld.param.f32 	%f49, [_Z7computeffiffffffffffffffffffffffffffffffff_param_1];
	ld.param.u32 	%r20, [_Z7computeffiffffffffffffffffffffffffffffffff_param_2];
	ld.param.f32 	%f22, [_Z7computeffiffffffffffffffffffffffffffffffff_param_4];
	ld.param.f32 	%f23, [_Z7computeffiffffffffffffffffffffffffffffffff_param_5];
	ld.param.f32 	%f26, [_Z7computeffiffffffffffffffffffffffffffffffff_param_8];
	ld.param.f32 	%f27, [_Z7computeffiffffffffffffffffffffffffffffffff_param_9];
	ld.param.f32 	%f28, [_Z7computeffiffffffffffffffffffffffffffffffff_param_10];
	ld.param.f32 	%f29, [_Z7computeffiffffffffffffffffffffffffffffffff_param_11];
	ld.param.f32 	%f30, [_Z7computeffiffffffffffffffffffffffffffffffff_param_12];
	ld.param.f32 	%f31, [_Z7computeffiffffffffffffffffffffffffffffffff_param_13];
	ld.param.f32 	%f32, [_Z7computeffiffffffffffffffffffffffffffffffff_param_14];
	ld.param.f32 	%f33, [_Z7computeffiffffffffffffffffffffffffffffffff_param_15];
	ld.param.f32 	%f34, [_Z7computeffiffffffffffffffffffffffffffffffff_param_16];
	ld.param.f32 	%f35, [_Z7computeffiffffffffffffffffffffffffffffffff_param_17];
	ld.param.f32 	%f36, [_Z7computeffiffffffffffffffffffffffffffffffff_param_18];
	ld.param.f32 	%f37, [_Z7computeffiffffffffffffffffffffffffffffffff_param_19];
	ld.param.f32 	%f38, [_Z7computeffiffffffffffffffffffffffffffffffff_param_20];
	ld.param.f32 	%f39, [_Z7computeffiffffffffffffffffffffffffffffffff_param_21];
	ld.param.f32 	%f40, [_Z7computeffiffffffffffffffffffffffffffffffff_param_22];
	ld.param.f32 	%f41, [_Z7computeffiffffffffffffffffffffffffffffffff_param_23];
	ld.param.f32 	%f42, [_Z7computeffiffffffffffffffffffffffffffffffff_param_24];
	ld.param.f32 	%f43, [_Z7computeffiffffffffffffffffffffffffffffffff_param_25];
	ld.param.f32 	%f44, [_Z7computeffiffffffffffffffffffffffffffffffff_param_26];
	ld.param.f32 	%f45, [_Z7computeffiffffffffffffffffffffffffffffffff_param_27];
	ld.param.f32 	%f46, [_Z7computeffiffffffffffffffffffffffffffffffff_param_28];
	ld.param.f32 	%f47, [_Z7computeffiffffffffffffffffffffffffffffffff_param_33];
	ld.param.f32 	%f48, [_Z7computeffiffffffffffffffffffffffffffffffff_param_34];
	add.u64 	%rd1, %SPL, 0;
	mul.f32 	%f50, %f49, 0fFBA54FEC;
	setp.ltu.f32 	%p3, %f228, %f50;
	@%p3 bra 	$L__BB0_19;
	ld.param.f32 	%f223, [_Z7computeffiffffffffffffffffffffffffffffffff_param_7];
	ld.param.f32 	%f222, [_Z7computeffiffffffffffffffffffffffffffffffff_param_6];
	ld.param.f32 	%f221, [_Z7computeffiffffffffffffffffffffffffffffffff_param_3];
	add.f32 	%f51, %f22, %f23;
	abs.f32 	%f52, %f51;
	setp.lt.f32 	%p4, %f52, 0f3FC90FDB;
	selp.f32 	%f53, 0f3FC90FDB, %f52, %p4;
	min.f32 	%f54, %f52, 0f3FC90FDB;
	div.rn.f32 	%f55, %f54, %f53;
	mul.f32 	%f56, %f55, %f55;
	fma.rn.f32 	%f57, %f56, 0f3B33710B, 0fBC807748;
	fma.rn.f32 	%f58, %f57, %f56, 0f3D2CDAB2;
	fma.rn.f32 	%f59, %f58, %f56, 0fBD992D10;
	fma.rn.f32 	%f60, %f59, %f56, 0f3DD9EA6C;
	fma.rn.f32 	%f61, %f60, %f56, 0fBE117CB1;
	fma.rn.f32 	%f62, %f61, %f56, 0f3E4CBCE0;
	fma.rn.f32 	%f63, %f62, %f56, 0fBEAAAA7D;
	mul.f32 	%f64, %f56, %f63;
	fma.rn.f32 	%f65, %f64, %f55, %f55;
	neg.f32 	%f66, %f65;
	fma.rn.f32 	%f67, 0f3F6EE581, 0f3FD774EB, %f66;
	selp.f32 	%f68, %f67, %f65, %p4;
	selp.f32 	%f69, 0f3F6EE581, 0f3FEEE581, %p4;
	selp.f32 	%f70, %f65, %f66, %p4;
	mov.b32 	%r21, %f51;
	fma.rn.f32 	%f71, %f69, 0f3FD774EB, %f70;
	setp.lt.s32 	%p5, %r21, 0;
	selp.f32 	%f72, %f71, %f68, %p5;
	add.f32 	%f73, %f52, 0f3FC90FDB;
	setp.eq.f32 	%p6, %f52, 0f3FC90FDB;
	selp.f32 	%f74, 0f4016CBE4, 0f3F490FDB, %p5;
	abs.f32 	%f75, %f73;
	setp.nan.f32 	%p7, %f75, %f75;
	abs.f32 	%f76, %f72;
	selp.f32 	%f77, %f74, %f76, %p6;
	neg.f32 	%f78, %f77;
	selp.f32 	%f79, %f73, %f78, %p7;
	fma.rn.f32 	%f80, %f221, %f79, %f228;
	sub.f32 	%f81, %f26, %f27;
	add.f32 	%f82, %f81, 0f0000055C;
	add.f32 	%f83, %f28, 0f79E50033;
	sub.f32 	%f84, %f82, %f83;
	fma.rn.f32 	%f85, %f84, 0f3BBB989D, 0f3F000000;
	cvt.sat.f32.f32 	%f86, %f85;
	mov.f32 	%f87, 0f4B400001;
	mov.f32 	%f88, 0f437C0000;
	fma.rm.f32 	%f89, %f86, %f88, %f87;
	add.f32 	%f90, %f89, 0fCB40007F;
	neg.f32 	%f91, %f90;
	fma.rn.f32 	%f92, %f84, 0f3FB8AA3B, %f91;
	fma.rn.f32 	%f93, %f84, 0f32A57060, %f92;
	mov.b32 	%r22, %f89;
	shl.b32 	%r23, %r22, 23;
	mov.b32 	%f94, %r23;
	ex2.approx.ftz.f32 	%f95, %f93;
	mul.f32 	%f96, %f95, %f94;
	mul.f32 	%f97, %f30, 0fFF800000;
	div.rn.f32 	%f98, %f97, %f31;
	div.rn.f32 	%f99, %f98, %f32;
	cvt.rmi.f32.f32 	%f100, %f99;
	mul.f32 	%f101, %f29, %f100;
	mov.f32 	%f102, 0f3E257D18;
	sub.f32 	%f103, %f102, %f101;
	abs.f32 	%f104, %f103;
	abs.f32 	%f105, %f96;
	setp.gt.f32 	%p8, %f105, %f104;
	selp.f32 	%f106, %f105, %f104, %p8;
	selp.f32 	%f107, %f104, %f105, %p8;
	div.rn.f32 	%f108, %f107, %f106;
	mul.f32 	%f109, %f108, %f108;
	fma.rn.f32 	%f110, %f109, 0f3B33710B, 0fBC807748;
	fma.rn.f32 	%f111, %f110, %f109, 0f3D2CDAB2;
	fma.rn.f32 	%f112, %f111, %f109, 0fBD992D10;
	fma.rn.f32 	%f113, %f112, %f109, 0f3DD9EA6C;
	fma.rn.f32 	%f114, %f113, %f109, 0fBE117CB1;
	fma.rn.f32 	%f115, %f114, %f109, 0f3E4CBCE0;
	fma.rn.f32 	%f116, %f115, %f109, 0fBEAAAA7D;
	mul.f32 	%f117, %f109, %f116;
	fma.rn.f32 	%f118, %f117, %f108, %f108;
	neg.f32 	%f119, %f118;
	fma.rn.f32 	%f120, 0f3F6EE581, 0f3FD774EB, %f119;
	selp.f32 	%f121, %f120, %f118, %p8;
	selp.f32 	%f122, 0f3F6EE581, 0f3FEEE581, %p8;
	selp.f32 	%f123, %f118, %f119, %p8;
	mov.b32 	%r24, %f103;
	fma.rn.f32 	%f124, %f122, 0f3FD774EB, %f123;
	setp.lt.s32 	%p9, %r24, 0;
	selp.f32 	%f125, %f124, %f121, %p9;
	add.f32 	%f126, %f104, %f105;
	setp.eq.f32 	%p10, %f106, 0f00000000;
	selp.f32 	%f127, 0f40490FDB, 0f00000000, %p9;
	setp.eq.f32 	%p11, %f104, %f105;
	selp.f32 	%f128, 0f4016CBE4, 0f3F490FDB, %p9;
	selp.f32 	%f129, %f128, %f125, %p11;
	selp.f32 	%f130, %f127, %f129, %p10;
	abs.f32 	%f131, %f126;
	setp.nan.f32 	%p12, %f131, %f131;
	copysign.f32 	%f132, %f96, %f130;
	selp.f32 	%f133, %f126, %f132, %p12;
	div.rn.f32 	%f134, %f223, %f133;
	div.rn.f32 	%f135, %f222, %f134;
	add.f32 	%f136, %f135, 0f0283AB3A;
	add.f32 	%f228, %f80, %f136;
	setp.lt.s32 	%p13, %r20, 1;
	@%p13 bra 	$L__BB0_15;
	div.rn.f32 	%f137, %f36, %f37;
	mul.f32 	%f138, %f137, 0f3F22F983;
	cvt.rni.s32.f32 	%r1, %f138;
	cvt.rn.f32.s32 	%f139, %r1;
	fma.rn.f32 	%f140, %f139, 0fBFC90FDA, %f137;
	fma.rn.f32 	%f141, %f139, 0fB3A22168, %f140;
	fma.rn.f32 	%f2, %f139, 0fA7C234C5, %f141;
	abs.f32 	%f3, %f137;
	mov.b32 	%r2, %f137;
	shr.u32 	%r25, %r2, 23;
	and.b32  	%r26, %r25, 224;
	add.s32 	%r27, %r26, -128;
	shl.b32 	%r28, %r2, 8;
	or.b32  	%r3, %r28, -2147483648;
	shr.u32 	%r29, %r27, 5;
	and.b32  	%r4, %r25, 31;
	mul.wide.u32 	%rd12, %r29, 4;
	sub.s64 	%rd2, %rd1, %rd12;
	setp.eq.s32 	%p14, %r4, 0;
	mov.f32 	%f142, 0f00000000;
	mul.rn.f32 	%f4, %f137, %f142;
	@%p14 bra 	$L__BB0_9;
	sub.s32 	%r5, 32, %r4;
	setp.eq.f32 	%p15, %f3, 0f7F800000;
	setp.ltu.f32 	%p16, %f3, 0f47CE4780;
	or.pred  	%p1, %p16, %p15;
	selp.b32 	%r6, %r1, 0, %p16;
	selp.f32 	%f5, %f2, %f4, %p16;
	mov.b32 	%r78, 0;
	mov.u64 	%rd15, __cudart_i2opi_f;
$L__BB0_4:
	mov.u32 	%r80, %r6;
	mov.f32 	%f227, %f5;
	@%p1 bra 	$L__BB0_8;
	mov.b64 	%rd37, 0;
	mov.b32 	%r79, 0;
$L__BB0_6:
	.pragma "nounroll";
	mul.wide.u32 	%rd14, %r79, 4;
	add.s64 	%rd16, %rd15, %rd14;
	ld.global.nc.u32 	%r32, [%rd16];
	mad.wide.u32 	%rd17, %r32, %r3, %rd37;
	shr.u64 	%rd37, %rd17, 32;
	add.s64 	%rd18, %rd1, %rd14;
	st.local.u32 	[%rd18], %rd17;
	add.s32 	%r79, %r79, 1;
	setp.ne.s32 	%p17, %r79, 6;
	@%p17 bra 	$L__BB0_6;
	setp.lt.s32 	%p18, %r2, 0;
	st.local.u32 	[%rd1+24], %rd37;
	ld.local.u32 	%r33, [%rd2+20];
	ld.local.u32 	%r34, [%rd2+24];
	shl.b32 	%r35, %r34, %r4;
	shr.u32 	%r36, %r33, %r5;
	add.s32 	%r37, %r36, %r35;
	shl.b32 	%r38, %r33, %r4;
	ld.local.u32 	%r39, [%rd2+16];
	shr.u32 	%r40, %r39, %r5;
	add.s32 	%r41, %r40, %r38;
	shr.u32 	%r42, %r37, 30;
	shf.l.wrap.b32 	%r43, %r41, %r37, 2;
	shl.b32 	%r44, %r41, 2;
	shr.u32 	%r45, %r43, 31;
	add.s32 	%r46, %r45, %r42;
	neg.s32 	%r47, %r46;
	selp.b32 	%r80, %r47, %r46, %p18;
	xor.b32  	%r48, %r43, %r2;
	shr.s32 	%r49, %r43, 31;
	xor.b32  	%r50, %r49, %r43;
	xor.b32  	%r51, %r49, %r44;
	cvt.u64.u32 	%rd19, %r50;
	shl.b64 	%rd20, %rd19, 32;
	cvt.u64.u32 	%rd21, %r51;
	or.b64  	%rd22, %rd20, %rd21;
	cvt.rn.f64.s64 	%fd1, %rd22;
	mul.f64 	%fd2, %fd1, 0d3BF921FB54442D19;
	cvt.rn.f32.f64 	%f143, %fd2;
	neg.f32 	%f144, %f143;
	setp.lt.s32 	%p19, %r48, 0;
	selp.f32 	%f227, %f144, %f143, %p19;
$L__BB0_8:
	add.s32 	%r52, %r80, 1;
	mul.rn.f32 	%f145, %f227, %f227;
	and.b32  	%r53, %r80, 1;
	setp.eq.b32 	%p20, %r53, 1;
	selp.f32 	%f146, %f227, 0f3F800000, %p20;
	fma.rn.f32 	%f147, %f145, %f146, 0f00000000;
	fma.rn.f32 	%f148, %f145, 0f37CBAC00, 0fBAB607ED;
	selp.f32 	%f149, 0fB94D4153, %f148, %p20;
	selp.f32 	%f150, 0f3C0885E4, 0f3D2AAABB, %p20;
	fma.rn.f32 	%f151, %f149, %f145, %f150;
	selp.f32 	%f152, 0fBE2AAAA8, 0fBEFFFFFF, %p20;
	fma.rn.f32 	%f153, %f151, %f145, %f152;
	fma.rn.f32 	%f154, %f153, %f147, %f146;
	and.b32  	%r54, %r52, 2;
	setp.eq.s32 	%p21, %r54, 0;
	mov.f32 	%f155, 0f00000000;
	sub.f32 	%f156, %f155, %f154;
	selp.f32 	%f157, %f154, %f156, %p21;
	mov.f32 	%f158, 0f40800000;
	mul.rn.f32 	%f159, %f157, %f158;
	mov.f32 	%f160, 0f3F800000;
	mul.rn.f32 	%f161, %f159, %f160;
	mul.rn.f32 	%f162, %f161, %f160;
	mul.rn.f32 	%f163, %f162, %f160;
	mul.f32 	%f164, %f163, 0f00000000;
	sub.f32 	%f165, %f35, %f164;
	div.rn.f32 	%f166, %f34, %f165;
	mul.rn.f32 	%f167, %f166, %f158;
	mul.rn.f32 	%f168, %f167, %f160;
	mul.rn.f32 	%f169, %f168, %f160;
	mul.rn.f32 	%f170, %f169, %f160;
	add.f32 	%f171, %f33, %f170;
	add.f32 	%f228, %f228, %f171;
	add.s32 	%r78, %r78, 1;
	setp.ne.s32 	%p22, %r78, %r20;
	@%p22 bra 	$L__BB0_4;
	bra.uni 	$L__BB0_15;
$L__BB0_9:
	setp.eq.f32 	%p23, %f3, 0f7F800000;
	setp.ltu.f32 	%p24, %f3, 0f47CE4780;
	or.pred  	%p2, %p24, %p23;
	selp.b32 	%r7, %r1, 0, %p24;
	selp.f32 	%f6, %f2, %f4, %p24;
	mov.b32 	%r75, 0;
	mov.u64 	%rd23, __cudart_i2opi_f;
$L__BB0_10:
	mov.u32 	%r77, %r7;
	mov.f32 	%f225, %f6;
	@%p2 bra 	$L__BB0_14;
	mov.b64 	%rd36, 0;
	mov.b32 	%r76, 0;
	mov.u64 	%rd34, %rd23;
	mov.u64 	%rd35, %rd1;
$L__BB0_12:
	.pragma "nounroll";
	ld.global.nc.u32 	%r57, [%rd34];
	mad.wide.u32 	%rd25, %r57, %r3, %rd36;
	shr.u64 	%rd36, %rd25, 32;
	st.local.u32 	[%rd35], %rd25;
	add.s32 	%r76, %r76, 1;
	add.s64 	%rd35, %rd35, 4;
	add.s64 	%rd34, %rd34, 4;
	setp.ne.s32 	%p25, %r76, 6;
	@%p25 bra 	$L__BB0_12;
	setp.lt.s32 	%p26, %r2, 0;
	st.local.u32 	[%rd1+24], %rd36;
	ld.local.u32 	%r58, [%rd2+20];
	ld.local.u32 	%r59, [%rd2+24];
	shr.u32 	%r60, %r59, 30;
	shf.l.wrap.b32 	%r61, %r58, %r59, 2;
	shl.b32 	%r62, %r58, 2;
	shr.u32 	%r63, %r61, 31;
	add.s32 	%r64, %r63, %r60;
	neg.s32 	%r65, %r64;
	selp.b32 	%r77, %r65, %r64, %p26;
	xor.b32  	%r66, %r61, %r2;
	shr.s32 	%r67, %r61, 31;
	xor.b32  	%r68, %r67, %r61;
	xor.b32  	%r69, %r67, %r62;
	cvt.u64.u32 	%rd26, %r68;
	shl.b64 	%rd27, %rd26, 32;
	cvt.u64.u32 	%rd28, %r69;
	or.b64  	%rd29, %rd27, %rd28;
	cvt.rn.f64.s64 	%fd3, %rd29;
	mul.f64 	%fd4, %fd3, 0d3BF921FB54442D19;
	cvt.rn.f32.f64 	%f172, %fd4;
	neg.f32 	%f173, %f172;
	setp.lt.s32 	%p27, %r66, 0;
	selp.f32 	%f225, %f173, %f172, %p27;
$L__BB0_14:
	add.s32 	%r70, %r77, 1;
	mul.rn.f32 	%f174, %f225, %f225;
	and.b32  	%r71, %r77, 1;
	setp.eq.b32 	%p28, %r71, 1;
	selp.f32 	%f175, %f225, 0f3F800000, %p28;
	fma.rn.f32 	%f176, %f174, %f175, 0f00000000;
	fma.rn.f32 	%f177, %f174, 0f37CBAC00, 0fBAB607ED;
	selp.f32 	%f178, 0fB94D4153, %f177, %p28;
	selp.f32 	%f179, 0f3C0885E4, 0f3D2AAABB, %p28;
	fma.rn.f32 	%f180, %f178, %f174, %f179;
	selp.f32 	%f181, 0fBE2AAAA8, 0fBEFFFFFF, %p28;
	fma.rn.f32 	%f182, %f180, %f174, %f181;
	fma.rn.f32 	%f183, %f182, %f176, %f175;
	and.b32  	%r72, %r70, 2;
	setp.eq.s32 	%p29, %r72, 0;
	mov.f32 	%f184, 0f00000000;
	sub.f32 	%f185, %f184, %f183;
	selp.f32 	%f186, %f183, %f185, %p29;
	mov.f32 	%f187, 0f40800000;
	mul.rn.f32 	%f188, %f186, %f187;
	mov.f32 	%f189, 0f3F800000;
	mul.rn.f32 	%f190, %f188, %f189;
	mul.rn.f32 	%f191, %f190, %f189;
	mul.rn.f32 	%f192, %f191, %f189;
	mul.f32 	%f193, %f192, 0f00000000;
	sub.f32 	%f194, %f35, %f193;
	div.rn.f32 	%f195, %f34, %f194;
	mul.rn.f32 	%f196, %f195, %f187;
	mul.rn.f32 	%f197, %f196, %f189;
	mul.rn.f32 	%f198, %f197, %f189;
	mul.rn.f32 	%f199, %f198, %f189;
	add.f32 	%f200, %f33, %f199;
	add.f32 	%f228, %f228, %f200;
	add.s32 	%r75, %r75, 1;
	setp.eq.s32 	%p30, %r75, %r20;
	@%p30 bra 	$L__BB0_15;
	bra.uni 	$L__BB0_10;
$L__BB0_15:
	mul.f32 	%f201, %f38, %f39;
	add.f32 	%f202, %f40, 0f0000000A;
	add.f32 	%f203, %f202, %f41;
	div.rn.f32 	%f204, %f201, %f203;
	setp.ltu.f32 	%p31, %f228, %f204;
	@%p31 bra 	$L__BB0_17;
	mov.f32 	%f205, 0f81E00000;
	fma.rn.f32 	%f206, %f205, 0f7F800000, 0f7F800000;
	mul.f32 	%f207, %f206, 0f3EDE5BD9;
	sqrt.rn.f32 	%f208, %f207;
	sub.f32 	%f209, %f42, %f208;
	add.f32 	%f210, %f228, %f209;
	mul.f32 	%f211, %f45, 0f80001E37;
	mul.f32 	%f212, %f44, %f211;
	abs.f32 	%f213, %f212;
	sub.f32 	%f214, %f43, %f213;
	add.f32 	%f215, %f214, 0f00000000;
	abs.f32 	%f216, %f215;
	add.f32 	%f228, %f216, %f210;
$L__BB0_17:
	add.f32 	%f217, %f46, 0f00002F4C;
	setp.ltu.f32 	%p32, %f228, %f217;
	@%p32 bra 	$L__BB0_19;
	mov.f32 	%f218, 0f00000000;
	div.rn.f32 	%f219, %f218, 0f80000000;
	sub.f32 	%f220, %f219, %f48;
	sub.f32 	%f228, %f47, %f220;
$L__BB0_19:
	add.u64 	%rd30, %SP, 32;
	add.u64 	%rd31, %SPL, 32;
	cvt.f64.f32 	%fd5, %f228;
	st.local.f64 	[%rd31], %fd5;
	mov.u64 	%rd32, $str;
	cvta.global.u64 	%rd33, %rd32;
	{ // callseq 0, 0
	.param .b64 param0;
	st.param.b64 	[param0], %rd33;
	.param .b64 param1;
	st.param.b64 	[param1], %rd30;
	.param .b32 retval0;
	call.uni (retval0), 
	vprintf, 
	(
	param0, 
	param1
	);
	ld.param.b32 	%r73, [retval0];
	} // callseq 0
	ret;

}


// ===== COMPILED SASS (sm_100) =====

	.target	sm_100

	.elftype	@"ET_EXEC"


//--------------------- .note.nv.tkinfo           --------------------------
	.section	.note.nv.tkinfo,"",@"SHT_NOTE"
	.sectionflags	@"SHF_NOTE_NV_TKINFO"
	.tkinfo
        /*0018*/ 	.word	0x00000002
        /*0030*/ 	.string	""
        /*0030*/ 	.string	"ptxas"
        /*0030*/ 	.string	"Cuda compilation tools, release 13.0, V13.0.88"
        /*0030*/ 	.string	"Build cuda_13.0.r13.0/compiler.36424714_0"
        /*0030*/ 	.string	"-arch sm_100 -m 64 "



//--------------------- .note.nv.cuinfo           --------------------------
	.section	.note.nv.cuinfo,"",@"SHT_NOTE"
	.sectionflags	@"SHF_NOTE_NV_CUINFO"
        /*0018*/ 	.short	0x0002
        /*001a*/ 	.short	0x0064
        /*001c*/ 	.short	0x0082
	.zero		2


//--------------------- .nv.info                  --------------------------
	.section	.nv.info,"",@"SHT_CUDA_INFO"
	.align	4


	//----- nvinfo : EIATTR_REGCOUNT
	.align		4
        /*0000*/ 	.byte	0x04, 0x2f
        /*0002*/ 	.short	(.L_3 - .L_2)
	.align		4
.L_2:
        /*0004*/ 	.word	index@(_Z7computeffiffffffffffffffffffffffffffffffff)
        /*0008*/ 	.word	0x00000019


	//----- nvinfo : EIATTR_FRAME_SIZE
	.align		4
.L_3:
        /*000c*/ 	.byte	0x04, 0x11
        /*000e*/ 	.short	(.L_5 - .L_4)
	.align		4
.L_4:
        /*0010*/ 	.word	index@($__internal_1_$__cuda_sm3x_div_rn_noftz_f32_slowpath)
        /*0014*/ 	.word	0x00000028


	//----- nvinfo : EIATTR_FRAME_SIZE
	.align		4
.L_5:
        /*0018*/ 	.byte	0x04, 0x11
        /*001a*/ 	.short	(.L_7 - .L_6)
	.align		4
.L_6:
        /*001c*/ 	.word	index@($__internal_0_$__cuda_sm20_sqrt_rn_f32_slowpath)
        /*0020*/ 	.word	0x00000028


	//----- nvinfo : EIATTR_FRAME_SIZE
	.align		4
.L_7:
        /*0024*/ 	.byte	0x04, 0x11
        /*0026*/ 	.short	(.L_9 - .L_8)
	.align		4
.L_8:
        /*0028*/ 	.word	index@(_Z7computeffiffffffffffffffffffffffffffffffff)
        /*002c*/ 	.word	0x00000028


	//----- nvinfo : EIATTR_MIN_STACK_SIZE
	.align		4
.L_9:
        /*0030*/ 	.byte	0x04, 0x12
        /*0032*/ 	.short	(.L_11 - .L_10)
	.align		4
.L_10:
        /*0034*/ 	.word	index@(_Z7computeffiffffffffffffffffffffffffffffffff)
        /*0038*/ 	.word	0x00000028
.L_11:


//--------------------- .nv.compat                --------------------------
	.section	.nv.compat,"",@"SHT_CUDA_COMPAT_INFO"
	.align	4
        /*0000*/ 	.byte	0x02, 0x09, 0x00, 0x00, 0x02, 0x02, 0x01, 0x00, 0x02, 0x05, 0x05, 0x00, 0x03, 0x07, 0x01, 0x01
        /*0010*/ 	.byte	0x02, 0x03, 0x00, 0x00, 0x02, 0x06, 0x01, 0x00, 0x04, 0x0b, 0x08, 0x00, 0x01, 0x00, 0x00, 0x00
        /*0020*/ 	.byte	0x00, 0x00, 0x00, 0x00


//--------------------- .nv.info._Z7computeffiffffffffffffffffffffffffffffffff --------------------------
	.section	.nv.info._Z7computeffiffffffffffffffffffffffffffffffff,"",@"SHT_CUDA_INFO"
	.sectionflags	@""
	.align	4


	//----- nvinfo : EIATTR_CUDA_API_VERSION
	.align		4
        /*0000*/ 	.byte	0x04, 0x37
        /*0002*/ 	.short	(.L_13 - .L_12)
.L_12:
        /*0004*/ 	.word	0x00000082


	//----- nvinfo : EIATTR_KPARAM_INFO
	.align		4
.L_13:
        /*0008*/ 	.byte	0x04, 0x17
        /*000a*/ 	.short	(.L_15 - .L_14)
.L_14:
        /*000c*/ 	.word	0x00000000
        /*0010*/ 	.short	0x0022
        /*0012*/ 	.short	0x0088
        /*0014*/ 	.byte	0x00, 0xf0, 0x11, 0x00


	//----- nvinfo : EIATTR_KPARAM_INFO
	.align		4
.L_15:
        /*0018*/ 	.byte	0x04, 0x17
        /*001a*/ 	.short	(.L_17 - .L_16)
.L_16:
        /*001c*/ 	.word	0x00000000
        /*0020*/ 	.short	0x0021
        /*0022*/ 	.short	0x0084
        /*0024*/ 	.byte	0x00, 0xf0, 0x11, 0x00


	//----- nvinfo : EIATTR_KPARAM_INFO
	.align		4
.L_17:
        /*0028*/ 	.byte	0x04, 0x17
        /*002a*/ 	.short	(.L_19 - .L_18)
.L_18:
        /*002c*/ 	.word	0x00000000
        /*0030*/ 	.short	0x0020
        /*0032*/ 	.short	0x0080
        /*0034*/ 	.byte	0x00, 0xf0, 0x11, 0x00


	//----- nvinfo : EIATTR_KPARAM_INFO
	.align		4
.L_19:
        /*0038*/ 	.byte	0x04, 0x17
        /*003a*/ 	.short	(.L_21 - .L_20)
.L_20:
        /*003c*/ 	.word	0x00000000
        /*0040*/ 	.short	0x001f
        /*0042*/ 	.short	0x007c
        /*0044*/ 	.byte	0x00, 0xf0, 0x11, 0x00


	//----- nvinfo : EIATTR_KPARAM_INFO
	.align		4
.L_21:
        /*0048*/ 	.byte	0x04, 0x17
        /*004a*/ 	.short	(.L_23 - .L_22)
.L_22:
        /*004c*/ 	.word	0x00000000
        /*0050*/ 	.short	0x001e
        /*0052*/ 	.short	0x0078
        /*0054*/ 	.byte	0x00, 0xf0, 0x11, 0x00


	//----- nvinfo : EIATTR_KPARAM_INFO
	.align		4
.L_23:
        /*0058*/ 	.byte	0x04, 0x17
        /*005a*/ 	.short	(.L_25 - .L_24)
.L_24:
        /*005c*/ 	.word	0x00000000
        /*0060*/ 	.short	0x001d
        /*0062*/ 	.short	0x0074
        /*0064*/ 	.byte	0x00, 0xf0, 0x11, 0x00


	//----- nvinfo : EIATTR_KPARAM_INFO
	.align		4
.L_25:
        /*0068*/ 	.byte	0x04, 0x17
        /*006a*/ 	.short	(.L_27 - .L_26)
.L_26:
        /*006c*/ 	.word	0x00000000
        /*0070*/ 	.short	0x001c
        /*0072*/ 	.short	0x0070
        /*0074*/ 	.byte	0x00, 0xf0, 0x11, 0x00


	//----- nvinfo : EIATTR_KPARAM_INFO
	.align		4
.L_27:
        /*0078*/ 	.byte	0x04, 0x17
        /*007a*/ 	.short	(.L_29 - .L_28)
.L_28:
        /*007c*/ 	.word	0x00000000
        /*0080*/ 	.short	0x001b
        /*0082*/ 	.short	0x006c
        /*0084*/ 	.byte	0x00, 0xf0, 0x11, 0x00


	//----- nvinfo : EIATTR_KPARAM_INFO
	.align		4
.L_29:
        /*0088*/ 	.byte	0x04, 0x17
        /*008a*/ 	.short	(.L_31 - .L_30)
.L_30:
        /*008c*/ 	.word	0x00000000
        /*0090*/ 	.short	0x001a
        /*0092*/ 	.short	0x0068
        /*0094*/ 	.byte	0x00, 0xf0, 0x11, 0x00


	//----- nvinfo : EIATTR_KPARAM_INFO
	.align		4
.L_31:
        /*0098*/ 	.byte	0x04, 0x17
        /*009a*/ 	.short	(.L_33 - .L_32)
.L_32:
        /*009c*/ 	.word	0x00000000
        /*00a0*/ 	.short	0x0019
        /*00a2*/ 	.short	0x0064
        /*00a4*/ 	.byte	0x00, 0xf0, 0x11, 0x00


	//----- nvinfo : EIATTR_KPARAM_INFO
	.align		4
.L_33:
        /*00a8*/ 	.byte	0x04, 0x17
        /*00aa*/ 	.short	(.L_35 - .L_34)
.L_34:
        /*00ac*/ 	.word	0x00000000
        /*00b0*/ 	.short	0x0018
        /*00b2*/ 	.short	0x0060
        /*00b4*/ 	.byte	0x00, 0xf0, 0x11, 0x00


	//----- nvinfo : EIATTR_KPARAM_INFO
	.align		4
.L_35:
        /*00b8*/ 	.byte	0x04, 0x17
        /*00ba*/ 	.short	(.L_37 - .L_36)
.L_36:
        /*00bc*/ 	.word	0x00000000
        /*00c0*/ 	.short	0x0017
        /*00c2*/ 	.short	0x005c
        /*00c4*/ 	.byte	0x00, 0xf0, 0x11, 0x00


	//----- nvinfo : EIATTR_KPARAM_INFO
	.align		4
.L_37:
        /*00c8*/ 	.byte	0x04, 0x17
        /*00ca*/ 	.short	(.L_39 - .L_38)
.L_38:
        /*00cc*/ 	.word	0x00000000
        /*00d0*/ 	.short	0x0016
        /*00d2*/ 	.short	0x0058
        /*00d4*/ 	.byte	0x00, 0xf0, 0x11, 0x00


	//----- nvinfo : EIATTR_KPARAM_INFO
	.align		4
.L_39:
        /*00d8*/ 	.byte	0x04, 0x17
        /*00da*/ 	.short	(.L_41 - .L_40)
.L_40:
        /*00dc*/ 	.word	0x00000000
        /*00e0*/ 	.short	0x0015
        /*00e2*/ 	.short	0x0054
        /*00e4*/ 	.byte	0x00, 0xf0, 0x11, 0x00


	//----- nvinfo : EIATTR_KPARAM_INFO
	.align		4
.L_41:
        /*00e8*/ 	.byte	0x04, 0x17
        /*00ea*/ 	.short	(.L_43 - .L_42)
.L_42:
        /*00ec*/ 	.word	0x00000000
        /*00f0*/ 	.short	0x0014
        /*00f2*/ 	.short	0x0050
        /*00f4*/ 	.byte	0x00, 0xf0, 0x11, 0x00


	//----- nvinfo : EIATTR_KPARAM_INFO
	.align		4
.L_43:
        /*00f8*/ 	.byte	0x04, 0x17
        /*00fa*/ 	.short	(.L_45 - .L_44)
.L_44:
        /*00fc*/ 	.word	0x00000000
        /*0100*/ 	.short	0x0013
        /*0102*/ 	.short	0x004c
        /*0104*/ 	.byte	0x00, 0xf0, 0x11, 0x00


	//----- nvinfo : EIATTR_KPARAM_INFO
	.align		4
.L_45:
        /*0108*/ 	.byte	0x04, 0x17
        /*010a*/ 	.short	(.L_47 - .L_46)
.L_46:
        /*010c*/ 	.word	0x00000000
        /*0110*/ 	.short	0x0012
        /*0112*/ 	.short	0x0048
        /*0114*/ 	.byte	0x00, 0xf0, 0x11, 0x00


	//----- nvinfo : EIATTR_KPARAM_INFO
	.align		4
.L_47:
        /*0118*/ 	.byte	0x04, 0x17
        /*011a*/ 	.short	(.L_49 - .L_48)
.L_48:
        /*011c*/ 	.word	0x00000000
        /*0120*/ 	.short	0x0011
        /*0122*/ 	.short	0x0044
        /*0124*/ 	.byte	0x00, 0xf0, 0x11, 0x00


	//----- nvinfo : EIATTR_KPARAM_INFO
	.align		4
.L_49:
        /*0128*/ 	.byte	0x04, 0x17
        /*012a*/ 	.short	(.L_51 - .L_50)
.L_50:
        /*012c*/ 	.word	0x00000000
        /*0130*/ 	.short	0x0010
        /*0132*/ 	.short	0x0040
        /*0134*/ 	.byte	0x00, 0xf0, 0x11, 0x00


	//----- nvinfo : EIATTR_KPARAM_INFO
	.align		4
.L_51:
        /*0138*/ 	.byte	0x04, 0x17
        /*013a*/ 	.short	(.L_53 - .L_52)
.L_52:
        /*013c*/ 	.word	0x00000000
        /*0140*/ 	.short	0x000f
        /*0142*/ 	.short	0x003c
        /*0144*/ 	.byte	0x00, 0xf0, 0x11, 0x00


	//----- nvinfo : EIATTR_KPARAM_INFO
	.align		4
.L_53:
        /*0148*/ 	.byte	0x04, 0x17
        /*014a*/ 	.short	(.L_55 - .L_54)
.L_54:
        /*014c*/ 	.word	0x00000000
        /*0150*/ 	.short	0x000e
        /*0152*/ 	.short	0x0038
        /*0154*/ 	.byte	0x00, 0xf0, 0x11, 0x00


	//----- nvinfo : EIATTR_KPARAM_INFO
	.align		4
.L_55:
        /*0158*/ 	.byte	0x04, 0x17
        /*015a*/ 	.short	(.L_57 - .L_56)
.L_56:
        /*015c*/ 	.word	0x00000000
        /*0160*/ 	.short	0x000d
        /*0162*/ 	.short	0x0034
        /*0164*/ 	.byte	0x00, 0xf0, 0x11, 0x00


	//----- nvinfo : EIATTR_KPARAM_INFO
	.align		4
.L_57:
        /*0168*/ 	.byte	0x04, 0x17
        /*016a*/ 	.short	(.L_59 - .L_58)
.L_58:
        /*016c*/ 	.word	0x00000000
        /*0170*/ 	.short	0x000c
        /*0172*/ 	.short	0x0030
        /*0174*/ 	.byte	0x00, 0xf0, 0x11, 0x00


	//----- nvinfo : EIATTR_KPARAM_INFO
	.align		4
.L_59:
        /*0178*/ 	.byte	0x04, 0x17
        /*017a*/ 	.short	(.L_61 - .L_60)
.L_60:
        /*017c*/ 	.word	0x00000000
        /*0180*/ 	.short	0x000b
        /*0182*/ 	.short	0x002c
        /*0184*/ 	.byte	0x00, 0xf0, 0x11, 0x00


	//----- nvinfo : EIATTR_KPARAM_INFO
	.align		4
.L_61:
        /*0188*/ 	.byte	0x04, 0x17
        /*018a*/ 	.short	(.L_63 - .L_62)
.L_62:
        /*018c*/ 	.word	0x00000000
        /*0190*/ 	.short	0x000a
        /*0192*/ 	.short	0x0028
        /*0194*/ 	.byte	0x00, 0xf0, 0x11, 0x00


	//----- nvinfo : EIATTR_KPARAM_INFO
	.align		4
.L_63:
        /*0198*/ 	.byte	0x04, 0x17
        /*019a*/ 	.short	(.L_65 - .L_64)
.L_64:
        /*019c*/ 	.word	0x00000000
        /*01a0*/ 	.short	0x0009
        /*01a2*/ 	.short	0x0024
        /*01a4*/ 	.byte	0x00, 0xf0, 0x11, 0x00


	//----- nvinfo : EIATTR_KPARAM_INFO
	.align		4
.L_65:
        /*01a8*/ 	.byte	0x04, 0x17
        /*01aa*/ 	.short	(.L_67 - .L_66)
.L_66:
        /*01ac*/ 	.word	0x00000000
        /*01b0*/ 	.short	0x0008
        /*01b2*/ 	.short	0x0020
        /*01b4*/ 	.byte	0x00, 0xf0, 0x11, 0x00


	//----- nvinfo : EIATTR_KPARAM_INFO
	.align		4
.L_67:
        /*01b8*/ 	.byte	0x04, 0x17
        /*01ba*/ 	.short	(.L_69 - .L_68)
.L_68:
        /*01bc*/ 	.word	0x00000000
        /*01c0*/ 	.short	0x0007
        /*01c2*/ 	.short	0x001c
        /*01c4*/ 	.byte	0x00, 0xf0, 0x11, 0x00


	//----- nvinfo : EIATTR_KPARAM_INFO
	.align		4
.L_69:
        /*01c8*/ 	.byte	0x04, 0x17
        /*01ca*/ 	.short	(.L_71 - .L_70)
.L_70:
        /*01cc*/ 	.word	0x00000000
        /*01d0*/ 	.short	0x0006
        /*01d2*/ 	.short	0x0018
        /*01d4*/ 	.byte	0x00, 0xf0, 0x11, 0x00


	//----- nvinfo : EIATTR_KPARAM_INFO
	.align		4
.L_71:
        /*01d8*/ 	.byte	0x04, 0x17
        /*01da*/ 	.short	(.L_73 - .L_72)
.L_72:
        /*01dc*/ 	.word	0x00000000
        /*01e0*/ 	.short	0x0005
        /*01e2*/ 	.short	0x0014
        /*01e4*/ 	.byte	0x00, 0xf0, 0x11, 0x00


	//----- nvinfo : EIATTR_KPARAM_INFO
	.align		4
.L_73:
        /*01e8*/ 	.byte	0x04, 0x17
        /*01ea*/ 	.short	(.L_75 - .L_74)
.L_74:
        /*01ec*/ 	.word	0x00000000
        /*01f0*/ 	.short	0x0004
        /*01f2*/ 	.short	0x0010
        /*01f4*/ 	.byte	0x00, 0xf0, 0x11, 0x00


	//----- nvinfo : EIATTR_KPARAM_INFO
	.align		4
.L_75:
        /*01f8*/ 	.byte	0x04, 0x17
        /*01fa*/ 	.short	(.L_77 - .L_76)
.L_76:
        /*01fc*/ 	.word	0x00000000
        /*0200*/ 	.short	0x0003
        /*0202*/ 	.short	0x000c
        /*0204*/ 	.byte	0x00, 0xf0, 0x11, 0x00


	//----- nvinfo : EIATTR_KPARAM_INFO
	.align		4
.L_77:
        /*0208*/ 	.byte	0x04, 0x17
        /*020a*/ 	.short	(.L_79 - .L_78)
.L_78:
        /*020c*/ 	.word	0x00000000
        /*0210*/ 	.short	0x0002
        /*0212*/ 	.short	0x0008
        /*0214*/ 	.byte	0x00, 0xf0, 0x11, 0x00


	//----- nvinfo : EIATTR_KPARAM_INFO
	.align		4
.L_79:
        /*0218*/ 	.byte	0x04, 0x17
        /*021a*/ 	.short	(.L_81 - .L_80)
.L_80:
        /*021c*/ 	.word	0x00000000
        /*0220*/ 	.short	0x0001
        /*0222*/ 	.short	0x0004
        /*0224*/ 	.byte	0x00, 0xf0, 0x11, 0x00


	//----- nvinfo : EIATTR_KPARAM_INFO
	.align		4
.L_81:
        /*0228*/ 	.byte	0x04, 0x17
        /*022a*/ 	.short	(.L_83 - .L_82)
.L_82:
        /*022c*/ 	.word	0x00000000
        /*0230*/ 	.short	0x0000
        /*0232*/ 	.short	0x0000
        /*0234*/ 	.byte	0x00, 0xf0, 0x11, 0x00


	//----- nvinfo : EIATTR_SPARSE_MMA_MASK
	.align		4
.L_83:
        /*0238*/ 	.byte	0x03, 0x50
        /*023a*/ 	.short	0x0000


	//----- nvinfo : EIATTR_MAXREG_COUNT
	.align		4
        /*023c*/ 	.byte	0x03, 0x1b
        /*023e*/ 	.short	0x00ff


	//----- nvinfo : EIATTR_EXTERNS
	.align		4
        /*0240*/ 	.byte	0x04, 0x0f
        /*0242*/ 	.short	(.L_85 - .L_84)


	//   ....[0]....
	.align		4
.L_84:
        /*0244*/ 	.word	index@(vprintf)


	//----- nvinfo : EIATTR_MERCURY_ISA_VERSION
	.align		4
.L_85:
        /*0248*/ 	.byte	0x03, 0x5f
        /*024a*/ 	.short	0x0101


	//----- nvinfo : EIATTR_VRC_CTA_INIT_COUNT
	.align		4
        /*024c*/ 	.byte	0x02, 0x4a
	.zero		1
	.zero		1


	//----- nvinfo : EIATTR_SYSCALL_OFFSETS
	.align		4
        /*0250*/ 	.byte	0x04, 0x46
        /*0252*/ 	.short	(.L_87 - .L_86)


	//   ....[0]....
.L_86:
        /*0254*/ 	.word	0x00001f90


	//----- nvinfo : EIATTR_EXIT_INSTR_OFFSETS
	.align		4
.L_87:
        /*0258*/ 	.byte	0x04, 0x1c
        /*025a*/ 	.short	(.L_89 - .L_88)


	//   ....[0]....
.L_88:
        /*025c*/ 	.word	0x00001fa0


	//----- nvinfo : EIATTR_CRS_STACK_SIZE
	.align		4
.L_89:
        /*0260*/ 	.byte	0x04, 0x1e
        /*0262*/ 	.short	(.L_91 - .L_90)
.L_90:
        /*0264*/ 	.word	0x00000000


	//----- nvinfo : EIATTR_CBANK_PARAM_SIZE
	.align		4
.L_91:
        /*0268*/ 	.byte	0x03, 0x19
        /*026a*/ 	.short	0x008c


	//----- nvinfo : EIATTR_PARAM_CBANK
	.align		4
        /*026c*/ 	.byte	0x04, 0x0a
        /*026e*/ 	.short	(.L_93 - .L_92)
	.align		4
.L_92:
        /*0270*/ 	.word	index@(.nv.constant0._Z7computeffiffffffffffffffffffffffffffffffff)
        /*0274*/ 	.short	0x0380
        /*0276*/ 	.short	0x008c


	//----- nvinfo : EIATTR_SW_WAR
	.align		4
.L_93:
        /*0278*/ 	.byte	0x04, 0x36
        /*027a*/ 	.short	(.L_95 - .L_94)
.L_94:
        /*027c*/ 	.word	0x00000008
.L_95:


//--------------------- .nv.callgraph             --------------------------
	.section	.nv.callgraph,"",@"SHT_CUDA_CALLGRAPH"
	.align	4
	.sectionentsize	8
	.align		4
        /*0000*/ 	.word	0x00000000
	.align		4
        /*0004*/ 	.word	0xffffffff
	.align		4
        /*0008*/ 	.word	index@(_Z7computeffiffffffffffffffffffffffffffffffff)
	.align		4
        /*000c*/ 	.word	index@(vprintf)
	.align		4
        /*0010*/ 	.word	0x00000000
	.align		4
        /*0014*/ 	.word	0xfffffffe
	.align		4
        /*0018*/ 	.word	0x00000000
	.align		4
        /*001c*/ 	.word	0xfffffffd
	.align		4
        /*0020*/ 	.word	0x00000000
	.align		4
        /*0024*/ 	.word	0xfffffffc


//--------------------- .nv.constant4             --------------------------
	.section	.nv.constant4,"a",@progbits
	.align	8
	.align		8
.nv.constant4:
        /*0000*/ 	.dword	vprintf
	.align		8
        /*0008*/ 	.dword	$str
	.align		8
        /*0010*/ 	.dword	__cudart_i2opi_f


//--------------------- .text._Z7computeffiffffffffffffffffffffffffffffffff --------------------------
	.section	.text._Z7computeffiffffffffffffffffffffffffffffffff,"ax",@progbits
	.align	128
        .global         _Z7computeffiffffffffffffffffffffffffffffffff
        .type           _Z7computeffiffffffffffffffffffffffffffffffff,@function
        .size           _Z7computeffiffffffffffffffffffffffffffffffff,(.L_x_49 - _Z7computeffiffffffffffffffffffffffffffffffff)
        .other          _Z7computeffiffffffffffffffffffffffffffffffff,@"STO_CUDA_ENTRY STV_DEFAULT"
_Z7computeffiffffffffffffffffffffffffffffffff:
.text._Z7computeffiffffffffffffffffffffffffffffffff:
[----:B------:R-:W0:Y:S08]  /*0000*/  LDC R1, c[0x0][0x37c] ;  /* 0x0000df00ff017b82 */ /* 0x000e300000000800 */
[----:B------:R-:W1:Y:S01]  /*0010*/  LDC.64 R2, c[0x0][0x380] ;  /* 0x0000e000ff027b82 */ /* 0x000e620000000a00 */
[----:B------:R-:W2:Y:S01]  /*0020*/  LDCU UR4, c[0x0][0x380] ;  /* 0x00007000ff0477ac */ /* 0x000ea20008000800 */
[----:B0-----:R-:W-:Y:S01]  /*0030*/  IADD3 R1, PT, PT, R1, -0x28, RZ ;  /* 0xffffffd801017810 */ /* 0x001fe20007ffe0ff */
[----:B------:R-:W0:Y:S05]  /*0040*/  LDCU UR6, c[0x0][0x2fc] ;  /* 0x00005f80ff0677ac */ /* 0x000e2a0008000800 */
[----:B------:R-:W3:Y:S01]  /*0050*/  LDC R6, c[0x0][0x2f8] ;  /* 0x0000be00ff067b82 */ /* 0x000ee20000000800 */
[----:B--2---:R-:W-:-:S02]  /*0060*/  IMAD.U32 R0, RZ, RZ, UR4 ;  /* 0x00000004ff007e24 */ /* 0x004fc4000f8e00ff */
[----:B-1----:R-:W-:-:S05]  /*0070*/  FMUL R3, R3, -1.71669997972657681411e+36 ;  /* 0xfba54fec03037820 */ /* 0x002fca0000400000 */
[----:B------:R-:W-:-:S13]  /*0080*/  FSETP.GTU.AND P0, PT, R3, R2, PT ;  /* 0x000000020300720b */ /* 0x000fda0003f0c000 */
[----:B0-----:R-:W-:Y:S05]  /*0090*/  @P0 BRA `(.L_x_0) ;  /* 0x0000001c00940947 */ /* 0x001fea0003800000 */
[----:B------:R-:W0:Y:S02]  /*00a0*/  LDC.64 R2, c[0x0][0x390] ;  /* 0x0000e400ff027b82 */ /* 0x000e240000000a00 */
[----:B0-----:R-:W-:-:S05]  /*00b0*/  FADD R0, R2, R3 ;  /* 0x0000000302007221 */ /* 0x001fca0000000000 */
[C---:B------:R-:W-:Y:S02]  /*00c0*/  FMNMX.NAN R3, |R0|.reuse, 1.5707963705062866211, !PT ;  /* 0x3fc90fdb00037809 */ /* 0x040fe40007820200 */
[C---:B------:R-:W-:Y:S02]  /*00d0*/  FMNMX R2, |R0|.reuse, 1.5707963705062866211, PT ;  /* 0x3fc90fdb00027809 */ /* 0x040fe40003800200 */
[----:B------:R-:W0:Y:S01]  /*00e0*/  MUFU.RCP R4, R3 ;  /* 0x0000000300047308 */ /* 0x000e220000001000 */
[----:B------:R-:W-:-:S07]  /*00f0*/  FSETP.GEU.AND P1, PT, |R0|, 1.5707963705062866211, PT ;  /* 0x3fc90fdb0000780b */ /* 0x000fce0003f2e200 */
[----:B------:R-:W1:Y:S01]  /*0100*/  FCHK P0, R2, R3 ;  /* 0x0000000302007302 */ /* 0x000e620000000000 */
[----:B0-----:R-:W-:-:S04]  /*0110*/  FFMA R5, -R3, R4, 1 ;  /* 0x3f80000003057423 */ /* 0x001fc80000000104 */
[----:B------:R-:W-:-:S04]  /*0120*/  FFMA R5, R4, R5, R4 ;  /* 0x0000000504057223 */ /* 0x000fc80000000004 */
[----:B------:R-:W-:-:S04]  /*0130*/  FFMA R4, R2, R5, RZ ;  /* 0x0000000502047223 */ /* 0x000fc800000000ff */
[----:B------:R-:W-:-:S04]  /*0140*/  FFMA R7, -R3, R4, R2 ;  /* 0x0000000403077223 */ /* 0x000fc80000000102 */
[----:B------:R-:W-:Y:S01]  /*0150*/  FFMA R4, R5, R7, R4 ;  /* 0x0000000705047223 */ /* 0x000fe20000000004 */
[----:B-1----:R-:W-:Y:S06]  /*0160*/  @!P0 BRA `(.L_x_1) ;  /* 0x00000000000c8947 */ /* 0x002fec0003800000 */
[----:B------:R-:W-:-:S07]  /*0170*/  MOV R4, 0x190 ;  /* 0x0000019000047802 */ /* 0x000fce0000000f00 */
[----:B---3--:R-:W-:Y:S05]  /*0180*/  CALL.REL.NOINC `($__internal_1_$__cuda_sm3x_div_rn_noftz_f32_slowpath) ;  /* 0x0000001c00e87944 */ /* 0x008fea0003c00000 */
[----:B------:R-:W-:-:S07]  /*0190*/  MOV R4, R5 ;  /* 0x0000000500047202 */ /* 0x000fce0000000f00 */
.L_x_1:
[----:B------:R-:W-:Y:S02]  /*01a0*/  IMAD.MOV.U32 R2, RZ, RZ, 0x3b33710b ;  /* 0x3b33710bff027424 */ /* 0x000fe400078e00ff */
[----:B------:R-:W-:Y:S01]  /*01b0*/  FMUL R5, R4, R4 ;  /* 0x0000000404057220 */ /* 0x000fe20000400000 */
[----:B------:R-:W0:Y:S01]  /*01c0*/  LDC.64 R10, c[0x0][0x3a0] ;  /* 0x0000e800ff0a7b82 */ /* 0x000e220000000a00 */
[----:B------:R-:W-:Y:S01]  /*01d0*/  IMAD.MOV.U32 R12, RZ, RZ, 0x437c0000 ;  /* 0x437c0000ff0c7424 */ /* 0x000fe200078e00ff */
[----:B------:R-:W-:Y:S01]  /*01e0*/  ISETP.GE.AND P0, PT, R0, RZ, PT ;  /* 0x000000ff0000720c */ /* 0x000fe20003f06270 */
[C---:B------:R-:W-:Y:S01]  /*01f0*/  FFMA R2, R5.reuse, R2, -0.015681877732276916504 ;  /* 0xbc80774805027423 */ /* 0x040fe20000000002 */
[----:B------:R-:W1:Y:S03]  /*0200*/  LDCU UR4, c[0x0][0x38c] ;  /* 0x00007180ff0477ac */ /* 0x000e660008000800 */
[C---:B------:R-:W-:Y:S01]  /*0210*/  FFMA R2, R5.reuse, R2, 0.042200751602649688721 ;  /* 0x3d2cdab205027423 */ /* 0x040fe20000000002 */
[----:B------:R-:W2:Y:S03]  /*0220*/  LDC R9, c[0x0][0x3a8] ;  /* 0x0000ea00ff097b82 */ /* 0x000ea60000000800 */
[----:B------:R-:W-:-:S04]  /*0230*/  FFMA R8, R5, R2, -0.074792981147766113281 ;  /* 0xbd992d1005087423 */ /* 0x000fc80000000002 */
[C---:B------:R-:W-:Y:S01]  /*0240*/  FFMA R8, R5.reuse, R8, 0.10640415549278259277 ;  /* 0x3dd9ea6c05087423 */ /* 0x040fe20000000008 */
[----:B------:R-:W4:Y:S03]  /*0250*/  LDC.64 R2, c[0x0][0x3b0] ;  /* 0x0000ec00ff027b82 */ /* 0x000f260000000a00 */
[----:B------:R-:W-:-:S04]  /*0260*/  FFMA R8, R5, R8, -0.14207722246646881104 ;  /* 0xbe117cb105087423 */ /* 0x000fc80000000008 */
[C---:B------:R-:W-:Y:S01]  /*0270*/  FFMA R8, R5.reuse, R8, 0.19993925094604492188 ;  /* 0x3e4cbce005087423 */ /* 0x040fe20000000008 */
[----:B0-----:R-:W-:Y:S01]  /*0280*/  FADD R7, R10, -R11 ;  /* 0x8000000b0a077221 */ /* 0x001fe20000000000 */
[----:B------:R-:W1:Y:S02]  /*0290*/  LDC R14, c[0x0][0x380] ;  /* 0x0000e000ff0e7b82 */ /* 0x000e640000000800 */
[----:B------:R-:W-:Y:S01]  /*02a0*/  FFMA R8, R5, R8, -0.33333197236061096191 ;  /* 0xbeaaaa7d05087423 */ /* 0x000fe20000000008 */
[----:B------:R-:W-:-:S03]  /*02b0*/  FADD R7, R7, 1.9225814930536490213e-42 ;  /* 0x0000055c07077421 */ /* 0x000fc60000000000 */
[----:B------:R-:W-:Y:S01]  /*02c0*/  FMUL R5, R5, R8 ;  /* 0x0000000805057220 */ /* 0x000fe20000400000 */
[----:B--2---:R-:W-:Y:S01]  /*02d0*/  FADD R10, R9, 1.48630002655095469302e+35 ;  /* 0x79e50033090a7421 */ /* 0x004fe20000000000 */
[----:B------:R-:W-:Y:S01]  /*02e0*/  HFMA2 R9, -RZ, RZ, 0.96630859375, -0.0022525787353515625 ;  /* 0x3bbb989dff097431 */ /* 0x000fe200000001ff */
[----:B------:R-:W-:Y:S01]  /*02f0*/  MOV R8, 0x3f6ee581 ;  /* 0x3f6ee58100087802 */ /* 0x000fe20000000f00 */
[----:B------:R-:W-:Y:S01]  /*0300*/  FFMA R5, R5, R4, R4 ;  /* 0x0000000405057223 */ /* 0x000fe20000000004 */
[----:B------:R-:W-:-:S03]  /*0310*/  FADD R10, R7, -R10 ;  /* 0x8000000a070a7221 */ /* 0x000fc60000000000 */
[----:B------:R-:W-:Y:S01]  /*0320*/  FFMA R4, R8, 1.6832555532455444336, -R5 ;  /* 0x3fd774eb08047823 */ /* 0x000fe20000000805 */
[----:B----4-:R-:W-:Y:S01]  /*0330*/  FMUL R2, R2, -INF ;  /* 0xff80000002027820 */ /* 0x010fe20000400000 */
[----:B------:R-:W-:-:S04]  /*0340*/  FFMA.SAT R7, R10, R9, 0.5 ;  /* 0x3f0000000a077423 */ /* 0x000fc80000002009 */
[----:B------:R-:W-:Y:S01]  /*0350*/  FFMA.RM R9, R7, R12, 12582913 ;  /* 0x4b40000107097423 */ /* 0x000fe2000000400c */
[----:B------:R-:W-:Y:S01]  /*0360*/  FSEL R7, R8, 1.8663789033889770508, !P1 ;  /* 0x3feee58108077808 */ /* 0x000fe20004800000 */
[----:B------:R-:W0:Y:S01]  /*0370*/  MUFU.RCP R12, R3 ;  /* 0x00000003000c7308 */ /* 0x000e220000001000 */
[-C--:B------:R-:W-:Y:S01]  /*0380*/  FSEL R8, R4, R5.reuse, !P1 ;  /* 0x0000000504087208 */ /* 0x080fe20004800000 */
[----:B------:R-:W-:Y:S01]  /*0390*/  FADD R11, R9, -12583039 ;  /* 0xcb40007f090b7421 */ /* 0x000fe20000000000 */
[----:B------:R-:W-:Y:S01]  /*03a0*/  FSEL R4, R5, -R5, !P1 ;  /* 0x8000000505047208 */ /* 0x000fe20004800000 */
[----:B------:R-:W-:Y:S01]  /*03b0*/  IMAD.MOV.U32 R5, RZ, RZ, 0x4016cbe4 ;  /* 0x4016cbe4ff057424 */ /* 0x000fe200078e00ff */
[----:B------:R-:W-:Y:S01]  /*03c0*/  FSETP.NEU.AND P1, PT, |R0|, 1.5707963705062866211, PT ;  /* 0x3fc90fdb0000780b */ /* 0x000fe20003f2d200 */
[----:B------:R-:W-:Y:S01]  /*03d0*/  FFMA R11, R10, 1.4426950216293334961, -R11 ;  /* 0x3fb8aa3b0a0b7823 */ /* 0x000fe2000000080b */
[----:B------:R-:W-:Y:S01]  /*03e0*/  FADD R0, |R0|, 1.5707963705062866211 ;  /* 0x3fc90fdb00007421 */ /* 0x000fe20000000200 */
[----:B------:R-:W-:Y:S01]  /*03f0*/  @!P0 FFMA R8, R7, 1.6832555532455444336, R4 ;  /* 0x3fd774eb07088823 */ /* 0x000fe20000000004 */
[----:B------:R-:W-:Y:S01]  /*0400*/  FSEL R5, R5, 0.78539818525314331055, !P0 ;  /* 0x3f490fdb05057808 */ /* 0x000fe20004000000 */
[----:B------:R-:W-:-:S02]  /*0410*/  FFMA R11, R10, 1.925963033500011079e-08, R11 ;  /* 0x32a570600a0b7823 */ /* 0x000fc4000000000b */
[----:B------:R-:W-:Y:S02]  /*0420*/  FSETP.NAN.AND P0, PT, R0, R0, PT ;  /* 0x000000000000720b */ /* 0x000fe40003f08000 */
[----:B------:R-:W-:Y:S01]  /*0430*/  FSEL R5, R5, |R8|, !P1 ;  /* 0x4000000805057208 */ /* 0x000fe20004800000 */
[----:B------:R-:W2:Y:S01]  /*0440*/  MUFU.EX2 R4, R11 ;  /* 0x0000000b00047308 */ /* 0x000ea20000000800 */
[----:B0-----:R-:W-:Y:S02]  /*0450*/  FFMA R7, R12, -R3, 1 ;  /* 0x3f8000000c077423 */ /* 0x001fe40000000803 */
[----:B------:R-:W-:Y:S02]  /*0460*/  FSEL R5, R0, -R5, P0 ;  /* 0x8000000500057208 */ /* 0x000fe40000000000 */
[----:B------:R-:W-:Y:S01]  /*0470*/  FFMA R13, R12, R7, R12 ;  /* 0x000000070c0d7223 */ /* 0x000fe2000000000c */
[----:B------:R-:W-:Y:S02]  /*0480*/  SHF.L.U32 R7, R9, 0x17, RZ ;  /* 0x0000001709077819 */ /* 0x000fe400000006ff */
[----:B------:R-:W0:Y:S01]  /*0490*/  FCHK P1, R2, R3 ;  /* 0x0000000302007302 */ /* 0x000e220000020000 */
[----:B-1----:R-:W-:Y:S01]  /*04a0*/  FFMA R9, R5, UR4, R14 ;  /* 0x0000000405097c23 */ /* 0x002fe2000800000e */
[----:B------:R-:W-:-:S04]  /*04b0*/  FFMA R8, R2, R13, RZ ;  /* 0x0000000d02087223 */ /* 0x000fc800000000ff */
[----:B------:R-:W-:Y:S01]  /*04c0*/  FFMA R0, R8, -R3, R2 ;  /* 0x8000000308007223 */ /* 0x000fe20000000002 */
[----:B--2---:R-:W-:-:S03]  /*04d0*/  FMUL R7, R7, R4 ;  /* 0x0000000407077220 */ /* 0x004fc60000400000 */
[----:B------:R-:W-:Y:S01]  /*04e0*/  FFMA R13, R13, R0, R8 ;  /* 0x000000000d0d7223 */ /* 0x000fe20000000008 */
[----:B0-----:R-:W-:Y:S06]  /*04f0*/  @!P1 BRA `(.L_x_2) ;  /* 0x0000000000149947 */ /* 0x001fec0003800000 */
[----:B------:R-:W0:Y:S01]  /*0500*/  LDCU UR4, c[0x0][0x3b4] ;  /* 0x00007680ff0477ac */ /* 0x000e220008000800 */
[----:B------:R-:W-:Y:S01]  /*0510*/  MOV R4, 0x540 ;  /* 0x0000054000047802 */ /* 0x000fe20000000f00 */
[----:B0-----:R-:W-:-:S07]  /*0520*/  IMAD.U32 R3, RZ, RZ, UR4 ;  /* 0x00000004ff037e24 */ /* 0x001fce000f8e00ff */
[----:B---3--:R-:W-:Y:S05]  /*0530*/  CALL.REL.NOINC `($__internal_1_$__cuda_sm3x_div_rn_noftz_f32_slowpath) ;  /* 0x0000001800fc7944 */ /* 0x008fea0003c00000 */
[----:B------:R-:W-:-:S07]  /*0540*/  MOV R13, R5 ;  /* 0x00000005000d7202 */ /* 0x000fce0000000f00 */
.L_x_2:
[----:B------:R-:W0:Y:S01]  /*0550*/  LDC R4, c[0x0][0x3b8] ;  /* 0x0000ee00ff047b82 */ /* 0x000e220000000800 */
[----:B------:R-:W-:Y:S01]  /*0560*/  BSSY.RECONVERGENT B0, `(.L_x_3) ;  /* 0x000000f000007945 */ /* 0x000fe20003800200 */
[----:B0-----:R-:W0:Y:S08]  /*0570*/  MUFU.RCP R0, R4 ;  /* 0x0000000400007308 */ /* 0x001e300000001000 */
[----:B------:R-:W1:Y:S01]  /*0580*/  FCHK P0, R13, R4 ;  /* 0x000000040d007302 */ /* 0x000e620000000000 */
[----:B0-----:R-:W-:-:S04]  /*0590*/  FFMA R3, R0, -R4, 1 ;  /* 0x3f80000000037423 */ /* 0x001fc80000000804 */
[----:B------:R-:W-:-:S04]  /*05a0*/  FFMA R0, R0, R3, R0 ;  /* 0x0000000300007223 */ /* 0x000fc80000000000 */
[----:B------:R-:W-:-:S04]  /*05b0*/  FFMA R2, R0, R13, RZ ;  /* 0x0000000d00027223 */ /* 0x000fc800000000ff */
[----:B------:R-:W-:-:S04]  /*05c0*/  FFMA R3, R2, -R4, R13 ;  /* 0x8000000402037223 */ /* 0x000fc8000000000d */
[----:B------:R-:W-:Y:S01]  /*05d0*/  FFMA R3, R0, R3, R2 ;  /* 0x0000000300037223 */ /* 0x000fe20000000002 */
[----:B-1----:R-:W-:Y:S06]  /*05e0*/  @!P0 BRA `(.L_x_4) ;  /* 0x0000000000188947 */ /* 0x002fec0003800000 */
[----:B------:R-:W0:Y:S01]  /*05f0*/  LDCU UR4, c[0x0][0x3b8] ;  /* 0x00007700ff0477ac */ /* 0x000e220008000800 */
[----:B------:R-:W-:Y:S01]  /*0600*/  IMAD.MOV.U32 R2, RZ, RZ, R13 ;  /* 0x000000ffff027224 */ /* 0x000fe200078e000d */
[----:B------:R-:W-:Y:S02]  /*0610*/  MOV R4, 0x640 ;  /* 0x0000064000047802 */ /* 0x000fe40000000f00 */
[----:B0-----:R-:W-:-:S07]  /*0620*/  MOV R3, UR4 ;  /* 0x0000000400037c02 */ /* 0x001fce0008000f00 */
[----:B---3--:R-:W-:Y:S05]  /*0630*/  CALL.REL.NOINC `($__internal_1_$__cuda_sm3x_div_rn_noftz_f32_slowpath) ;  /* 0x0000001800bc7944 */ /* 0x008fea0003c00000 */
[----:B------:R-:W-:-:S07]  /*0640*/  IMAD.MOV.U32 R3, RZ, RZ, R5 ;  /* 0x000000ffff037224 */ /* 0x000fce00078e0005 */
.L_x_4:
[----:B------:R-:W-:Y:S05]  /*0650*/  BSYNC.RECONVERGENT B0 ;  /* 0x0000000000007941 */ /* 0x000fea0003800200 */
.L_x_3:
[----:B------:R-:W0:Y:S01]  /*0660*/  LDC R5, c[0x0][0x3ac] ;  /* 0x0000eb00ff057b82 */ /* 0x000e220000000800 */
[----:B------:R-:W0:Y:S01]  /*0670*/  FRND.FLOOR R0, R3 ;  /* 0x0000000300007307 */ /* 0x000e220000205000 */
[----:B------:R-:W-:Y:S01]  /*0680*/  BSSY.RECONVERGENT B0, `(.L_x_5) ;  /* 0x0000011000007945 */ /* 0x000fe20003800200 */
[----:B0-----:R-:W-:-:S05]  /*0690*/  FFMA R0, -R0, R5, 0.16161000728607177734 ;  /* 0x3e257d1800007423 */ /* 0x001fca0000000105 */
[----:B------:R-:W-:-:S04]  /*06a0*/  FSETP.GT.AND P1, PT, |R7|, |R0|, PT ;  /* 0x400000000700720b */ /* 0x000fc80003f24200 */
[----:B------:R-:W-:Y:S02]  /*06b0*/  FSEL R11, |R7|, |R0|, P1 ;  /* 0x40000000070b7208 */ /* 0x000fe40000800200 */
[----:B------:R-:W-:Y:S02]  /*06c0*/  FSEL R2, |R0|, |R7|, P1 ;  /* 0x4000000700027208 */ /* 0x000fe40000800200 */
[----:B------:R-:W0:Y:S08]  /*06d0*/  MUFU.RCP R4, R11 ;  /* 0x0000000b00047308 */ /* 0x000e300000001000 */
[----:B------:R-:W1:Y:S01]  /*06e0*/  FCHK P0, R2, R11 ;  /* 0x0000000b02007302 */ /* 0x000e620000000000 */
[----:B0-----:R-:W-:-:S04]  /*06f0*/  FFMA R5, -R11, R4, 1 ;  /* 0x3f8000000b057423 */ /* 0x001fc80000000104 */
[----:B------:R-:W-:-:S04]  /*0700*/  FFMA R5, R4, R5, R4 ;  /* 0x0000000504057223 */ /* 0x000fc80000000004 */
[----:B------:R-:W-:-:S04]  /*0710*/  FFMA R4, R2, R5, RZ ;  /* 0x0000000502047223 */ /* 0x000fc800000000ff */
[----:B------:R-:W-:-:S04]  /*0720*/  FFMA R8, -R11, R4, R2 ;  /* 0x000000040b087223 */ /* 0x000fc80000000102 */
[----:B------:R-:W-:Y:S01]  /*0730*/  FFMA R4, R5, R8, R4 ;  /* 0x0000000805047223 */ /* 0x000fe20000000004 */
[----:B-1----:R-:W-:Y:S06]  /*0740*/  @!P0 BRA `(.L_x_6) ;  /* 0x0000000000108947 */ /* 0x002fec0003800000 */
[----:B------:R-:W-:Y:S02]  /*0750*/  MOV R3, R11 ;  /* 0x0000000b00037202 */ /* 0x000fe40000000f00 */
[----:B------:R-:W-:-:S07]  /*0760*/  MOV R4, 0x780 ;  /* 0x0000078000047802 */ /* 0x000fce0000000f00 */
[----:B---3--:R-:W-:Y:S05]  /*0770*/  CALL.REL.NOINC `($__internal_1_$__cuda_sm3x_div_rn_noftz_f32_slowpath) ;  /* 0x00000018006c7944 */ /* 0x008fea0003c00000 */
[----:B------:R-:W-:-:S07]  /*0780*/  IMAD.MOV.U32 R4, RZ, RZ, R5 ;  /* 0x000000ffff047224 */ /* 0x000fce00078e0005 */
.L_x_6:
[----:B------:R-:W-:Y:S05]  /*0790*/  BSYNC.RECONVERGENT B0 ;  /* 0x0000000000007941 */ /* 0x000fea0003800200 */
.L_x_5:
[----:B------:R-:W-:Y:S02]  /*07a0*/  HFMA2 R3, -RZ, RZ, 0.89990234375, 10328 ;  /* 0x3b33710bff037431 */ /* 0x000fe400000001ff */
[----:B------:R-:W-:Y:S01]  /*07b0*/  FMUL R2, R4, R4 ;  /* 0x0000000404027220 */ /* 0x000fe20000400000 */
[----:B------:R-:W-:Y:S01]  /*07c0*/  IMAD.MOV.U32 R8, RZ, RZ, 0x3f6ee581 ;  /* 0x3f6ee581ff087424 */ /* 0x000fe200078e00ff */
[C---:B------:R-:W-:Y:S01]  /*07d0*/  ISETP.GE.AND P0, PT, R0.reuse, RZ, PT ;  /* 0x000000ff0000720c */ /* 0x040fe20003f06270 */
[----:B------:R-:W0:Y:S01]  /*07e0*/  LDCU UR4, c[0x0][0x39c] ;  /* 0x00007380ff0477ac */ /* 0x000e220008000800 */
[----:B------:R-:W-:Y:S01]  /*07f0*/  FSETP.NEU.AND P2, PT, |R0|, |R7|, PT ;  /* 0x400000070000720b */ /* 0x000fe20003f4d200 */
[----:B------:R-:W-:Y:S01]  /*0800*/  FADD R0, |R7|, |R0| ;  /* 0x4000000007007221 */ /* 0x000fe20000000200 */
[----:B------:R-:W-:Y:S01]  /*0810*/  BSSY.RECONVERGENT B0, `(.L_x_7) ;  /* 0x0000025000007945 */ /* 0x000fe20003800200 */
[----:B------:R-:W-:-:S04]  /*0820*/  FFMA R3, R2, R3, -0.015681877732276916504 ;  /* 0xbc80774802037423 */ /* 0x000fc80000000003 */
[----:B------:R-:W-:-:S04]  /*0830*/  FFMA R3, R2, R3, 0.042200751602649688721 ;  /* 0x3d2cdab202037423 */ /* 0x000fc80000000003 */
[----:B------:R-:W-:-:S04]  /*0840*/  FFMA R3, R2, R3, -0.074792981147766113281 ;  /* 0xbd992d1002037423 */ /* 0x000fc80000000003 */
[----:B------:R-:W-:-:S04]  /*0850*/  FFMA R3, R2, R3, 0.10640415549278259277 ;  /* 0x3dd9ea6c02037423 */ /* 0x000fc80000000003 */
[----:B------:R-:W-:-:S04]  /*0860*/  FFMA R3, R2, R3, -0.14207722246646881104 ;  /* 0xbe117cb102037423 */ /* 0x000fc80000000003 */
[----:B------:R-:W-:-:S04]  /*0870*/  FFMA R3, R2, R3, 0.19993925094604492188 ;  /* 0x3e4cbce002037423 */ /* 0x000fc80000000003 */
[----:B------:R-:W-:-:S04]  /*0880*/  FFMA R3, R2, R3, -0.33333197236061096191 ;  /* 0xbeaaaa7d02037423 */ /* 0x000fc80000000003 */
[----:B------:R-:W-:-:S04]  /*0890*/  FMUL R3, R2, R3 ;  /* 0x0000000302037220 */ /* 0x000fc80000400000 */
[----:B------:R-:W-:Y:S01]  /*08a0*/  FFMA R3, R3, R4, R4 ;  /* 0x0000000403037223 */ /* 0x000fe20000000004 */
[----:B------:R-:W-:-:S03]  /*08b0*/  FSEL R4, R8, 1.8663789033889770508, P1 ;  /* 0x3feee58108047808 */ /* 0x000fc60000800000 */
[----:B------:R-:W-:-:S05]  /*08c0*/  FFMA R2, R8, 1.6832555532455444336, -R3 ;  /* 0x3fd774eb08027823 */ /* 0x000fca0000000803 */
[-C--:B------:R-:W-:Y:S02]  /*08d0*/  FSEL R2, R2, R3.reuse, P1 ;  /* 0x0000000302027208 */ /* 0x080fe40000800000 */
[----:B------:R-:W-:Y:S02]  /*08e0*/  FSEL R3, R3, -R3, P1 ;  /* 0x8000000303037208 */ /* 0x000fe40000800000 */
[----:B------:R-:W-:-:S03]  /*08f0*/  FSETP.NEU.AND P1, PT, R11, RZ, PT ;  /* 0x000000ff0b00720b */ /* 0x000fc60003f2d000 */
[----:B------:R-:W-:Y:S01]  /*0900*/  @!P0 FFMA R2, R4, 1.6832555532455444336, R3 ;  /* 0x3fd774eb04028823 */ /* 0x000fe20000000003 */
[----:B------:R-:W-:Y:S01]  /*0910*/  MOV R3, 0x4016cbe4 ;  /* 0x4016cbe400037802 */ /* 0x000fe20000000f00 */
[----:B0-----:R-:W-:-:S03]  /*0920*/  IMAD.U32 R4, RZ, RZ, UR4 ;  /* 0x00000004ff047e24 */ /* 0x001fc6000f8e00ff */
[----:B------:R-:W-:-:S05]  /*0930*/  @!P2 FSEL R2, R3, 0.78539818525314331055, !P0 ;  /* 0x3f490fdb0302a808 */ /* 0x000fca0004000000 */
[----:B------:R-:W-:Y:S02]  /*0940*/  @!P1 FSEL R2, RZ, 3.1415927410125732422, P0 ;  /* 0x40490fdbff029808 */ /* 0x000fe40000000000 */
[----:B------:R-:W-:Y:S02]  /*0950*/  FSETP.NAN.AND P0, PT, R0, R0, PT ;  /* 0x000000000000720b */ /* 0x000fe40003f08000 */
[----:B------:R-:W-:-:S04]  /*0960*/  LOP3.LUT R7, R2, 0x80000000, R7, 0xb8, !PT ;  /* 0x8000000002077812 */ /* 0x000fc800078eb807 */
[----:B------:R-:W-:-:S04]  /*0970*/  FSEL R7, R0, R7, P0 ;  /* 0x0000000700077208 */ /* 0x000fc80000000000 */
[----:B------:R-:W0:Y:S08]  /*0980*/  MUFU.RCP R0, R7 ;  /* 0x0000000700007308 */ /* 0x000e300000001000 */
[----:B------:R-:W1:Y:S01]  /*0990*/  FCHK P0, R4, R7 ;  /* 0x0000000704007302 */ /* 0x000e620000000000 */
[----:B0-----:R-:W-:-:S04]  /*09a0*/  FFMA R3, -R7, R0, 1 ;  /* 0x3f80000007037423 */ /* 0x001fc80000000100 */
[----:B------:R-:W-:-:S04]  /*09b0*/  FFMA R0, R0, R3, R0 ;  /* 0x0000000300007223 */ /* 0x000fc80000000000 */
[----:B------:R-:W-:-:S04]  /*09c0*/  FFMA R3, R0, UR4, RZ ;  /* 0x0000000400037c23 */ /* 0x000fc800080000ff */
[----:B------:R-:W-:-:S04]  /*09d0*/  FFMA R2, -R7, R3, UR4 ;  /* 0x0000000407027e23 */ /* 0x000fc80008000103 */
[----:B------:R-:W-:Y:S01]  /*09e0*/  FFMA R3, R0, R2, R3 ;  /* 0x0000000200037223 */ /* 0x000fe20000000003 */
[----:B-1----:R-:W-:Y:S06]  /*09f0*/  @!P0 BRA `(.L_x_8) ;  /* 0x0000000000188947 */ /* 0x002fec0003800000 */
[----:B------:R-:W0:Y:S01]  /*0a00*/  LDCU UR4, c[0x0][0x39c] ;  /* 0x00007380ff0477ac */ /* 0x000e220008000800 */
[----:B------:R-:W-:Y:S02]  /*0a10*/  MOV R3, R7 ;  /* 0x0000000700037202 */ /* 0x000fe40000000f00 */
[----:B------:R-:W-:Y:S01]  /*0a20*/  MOV R4, 0xa50 ;  /* 0x00000a5000047802 */ /* 0x000fe20000000f00 */
[----:B0-----:R-:W-:-:S07]  /*0a30*/  IMAD.U32 R2, RZ, RZ, UR4 ;  /* 0x00000004ff027e24 */ /* 0x001fce000f8e00ff */
[----:B---3--:R-:W-:Y:S05]  /*0a40*/  CALL.REL.NOINC `($__internal_1_$__cuda_sm3x_div_rn_noftz_f32_slowpath) ;  /* 0x0000001400b87944 */ /* 0x008fea0003c00000 */
[----:B------:R-:W-:-:S07]  /*0a50*/  MOV R3, R5 ;  /* 0x0000000500037202 */ /* 0x000fce0000000f00 */
.L_x_8:
[----:B------:R-:W-:Y:S05]  /*0a60*/  BSYNC.RECONVERGENT B0 ;  /* 0x0000000000007941 */ /* 0x000fea0003800200 */
.L_x_7:
[----:B------:R-:W0:Y:S01]  /*0a70*/  LDCU UR4, c[0x0][0x398] ;  /* 0x00007300ff0477ac */ /* 0x000e220008000800 */
[----:B------:R-:W1:Y:S01]  /*0a80*/  MUFU.RCP R0, R3 ;  /* 0x0000000300007308 */ /* 0x000e620000001000 */
[----:B------:R-:W-:Y:S01]  /*0a90*/  BSSY.RECONVERGENT B0, `(.L_x_9) ;  /* 0x000000e000007945 */ /* 0x000fe20003800200 */
[----:B0-----:R-:W-:Y:S02]  /*0aa0*/  IMAD.U32 R4, RZ, RZ, UR4 ;  /* 0x00000004ff047e24 */ /* 0x001fe4000f8e00ff */
[----:B-1----:R-:W-:-:S04]  /*0ab0*/  FFMA R5, R0, -R3, 1 ;  /* 0x3f80000000057423 */ /* 0x002fc80000000803 */
[----:B------:R-:W0:Y:S01]  /*0ac0*/  FCHK P0, R4, R3 ;  /* 0x0000000304007302 */ /* 0x000e220000000000 */
[----:B------:R-:W-:-:S04]  /*0ad0*/  FFMA R0, R0, R5, R0 ;  /* 0x0000000500007223 */ /* 0x000fc80000000000 */
[----:B------:R-:W-:-:S04]  /*0ae0*/  FFMA R2, R0, UR4, RZ ;  /* 0x0000000400027c23 */ /* 0x000fc800080000ff */
[----:B------:R-:W-:-:S04]  /*0af0*/  FFMA R5, R2, -R3, UR4 ;  /* 0x0000000402057e23 */ /* 0x000fc80008000803 */
[----:B------:R-:W-:Y:S01]  /*0b00*/  FFMA R0, R0, R5, R2 ;  /* 0x0000000500007223 */ /* 0x000fe20000000002 */
[----:B0-----:R-:W-:Y:S06]  /*0b10*/  @!P0 BRA `(.L_x_10) ;  /* 0x0000000000148947 */ /* 0x001fec0003800000 */
[----:B------:R-:W0:Y:S01]  /*0b20*/  LDCU UR4, c[0x0][0x398] ;  /* 0x00007300ff0477ac */ /* 0x000e220008000800 */
[----:B------:R-:W-:Y:S02]  /*0b30*/  MOV R4, 0xb60 ;  /* 0x00000b6000047802 */ /* 0x000fe40000000f00 */
[----:B0-----:R-:W-:-:S07]  /*0b40*/  MOV R2, UR4 ;  /* 0x0000000400027c02 */ /* 0x001fce0008000f00 */
[----:B---3--:R-:W-:Y:S05]  /*0b50*/  CALL.REL.NOINC `($__internal_1_$__cuda_sm3x_div_rn_noftz_f32_slowpath) ;  /* 0x0000001400747944 */ /* 0x008fea0003c00000 */
[----:B------:R-:W-:-:S07]  /*0b60*/  MOV R0, R5 ;  /* 0x0000000500007202 */ /* 0x000fce0000000f00 */
.L_x_10:
[----:B------:R-:W-:Y:S05]  /*0b70*/  BSYNC.RECONVERGENT B0 ;  /* 0x0000000000007941 */ /* 0x000fea0003800200 */
.L_x_9:
[----:B------:R-:W0:Y:S01]  /*0b80*/  LDCU UR4, c[0x0][0x388] ;  /* 0x00007100ff0477ac */ /* 0x000e220008000800 */
[----:B------:R-:W-:-:S04]  /*0b90*/  FADD R0, R0, 1.9346999221731300393e-37 ;  /* 0x0283ab3a00007421 */ /* 0x000fc80000000000 */
[----:B------:R-:W-:Y:S01]  /*0ba0*/  FADD R0, R9, R0 ;  /* 0x0000000009007221 */ /* 0x000fe20000000000 */
[----:B0-----:R-:W-:-:S09]  /*0bb0*/  UISETP.GE.AND UP0, UPT, UR4, 0x1, UPT ;  /* 0x000000010400788c */ /* 0x001fd2000bf06270 */
[----:B------:R-:W-:Y:S05]  /*0bc0*/  BRA.U !UP0, `(.L_x_11) ;  /* 0x0000000d08bc7547 */ /* 0x000fea000b800000 */
[----:B------:R-:W0:Y:S02]  /*0bd0*/  LDC.64 R4, c[0x0][0x3c8] ;  /* 0x0000f200ff047b82 */ /* 0x000e240000000a00 */
        /* <DEDUP_REMOVED lines=8> */
[----:B------:R-:W0:Y:S01]  /*0c60*/  LDCU.64 UR4, c[0x0][0x3c8] ;  /* 0x00007900ff0477ac */ /* 0x000e220008000a00 */
[----:B------:R-:W-:Y:S01]  /*0c70*/  MOV R4, 0xcb0 ;  /* 0x00000cb000047802 */ /* 0x000fe20000000f00 */
[----:B0-----:R-:W-:Y:S01]  /*0c80*/  IMAD.U32 R2, RZ, RZ, UR4 ;  /* 0x00000004ff027e24 */ /* 0x001fe2000f8e00ff */
[----:B------:R-:W-:-:S07]  /*0c90*/  MOV R3, UR5 ;  /* 0x0000000500037c02 */ /* 0x000fce0008000f00 */
[----:B---3--:R-:W-:Y:S05]  /*0ca0*/  CALL.REL.NOINC `($__internal_1_$__cuda_sm3x_div_rn_noftz_f32_slowpath) ;  /* 0x0000001400207944 */ /* 0x008fea0003c00000 */
[----:B------:R-:W-:-:S07]  /*0cb0*/  MOV R11, R5 ;  /* 0x00000005000b7202 */ /* 0x000fce0000000f00 */
.L_x_12:
[C---:B------:R-:W-:Y:S01]  /*0cc0*/  FMUL R3, R11.reuse, 0.63661974668502807617 ;  /* 0x3f22f9830b037820 */ /* 0x040fe20000400000 */
[----:B------:R-:W-:Y:S01]  /*0cd0*/  SHF.R.U32.HI R9, RZ, 0x17, R11 ;  /* 0x00000017ff097819 */ /* 0x000fe2000001160b */
[----:B------:R-:W0:Y:S01]  /*0ce0*/  LDCU.64 UR8, c[0x0][0x358] ;  /* 0x00006b00ff0877ac */ /* 0x000e220008000a00 */
[----:B------:R-:W-:Y:S01]  /*0cf0*/  SHF.L.U32 R7, R11, 0x8, RZ ;  /* 0x000000080b077819 */ /* 0x000fe200000006ff */
[----:B------:R-:W-:Y:S01]  /*0d00*/  BSSY.RECONVERGENT B0, `(.L_x_11) ;  /* 0x00000db000007945 */ /* 0x000fe20003800200 */
[C---:B------:R-:W-:Y:S01]  /*0d10*/  LOP3.LUT R2, R9.reuse, 0xe0, RZ, 0xc0, !PT ;  /* 0x000000e009027812 */ /* 0x040fe200078ec0ff */
[----:B------:R-:W1:Y:S01]  /*0d20*/  F2I.NTZ R3, R3 ;  /* 0x0000000300037305 */ /* 0x000e620000203100 */
[----:B------:R-:W-:Y:S01]  /*0d30*/  LOP3.LUT P0, R9, R9, 0x1f, RZ, 0xc0, !PT ;  /* 0x0000001f09097812 */ /* 0x000fe2000780c0ff */
[----:B------:R-:W-:Y:S01]  /*0d40*/  FMUL R16, RZ, R11 ;  /* 0x0000000bff107220 */ /* 0x000fe20000400000 */
[----:B------:R-:W-:Y:S01]  /*0d50*/  LOP3.LUT R7, R7, 0x80000000, RZ, 0xfc, !PT ;  /* 0x8000000007077812 */ /* 0x000fe200078efcff */
[----:B------:R-:W-:-:S05]  /*0d60*/  VIADD R2, R2, 0xffffff80 ;  /* 0xffffff8002027836 */ /* 0x000fca0000000000 */
[----:B------:R-:W-:-:S05]  /*0d70*/  SHF.R.U32.HI R2, RZ, 0x5, R2 ;  /* 0x00000005ff027819 */ /* 0x000fca0000011602 */
[----:B------:R-:W-:Y:S01]  /*0d80*/  IMAD R10, R2, -0x4, R1 ;  /* 0xfffffffc020a7824 */ /* 0x000fe200078e0201 */
[----:B-1----:R-:W-:-:S05]  /*0d90*/  I2FP.F32.S32 R4, R3 ;  /* 0x0000000300047245 */ /* 0x002fca0000201400 */
[----:B------:R-:W-:-:S04]  /*0da0*/  FFMA R5, R4, -1.5707962512969970703, R11 ;  /* 0xbfc90fda04057823 */ /* 0x000fc8000000000b */
[----:B------:R-:W-:-:S04]  /*0db0*/  FFMA R5, R4, -7.5497894158615963534e-08, R5 ;  /* 0xb3a2216804057823 */ /* 0x000fc80000000005 */
[----:B------:R-:W-:Y:S01]  /*0dc0*/  FFMA R5, R4, -5.3903029534742383927e-15, R5 ;  /* 0xa7c234c504057823 */ /* 0x000fe20000000005 */
[----:B0-----:R-:W-:Y:S06]  /*0dd0*/  @!P0 BRA `(.L_x_13) ;  /* 0x0000000400a48947 */ /* 0x001fec0003800000 */
[----:B------:R-:W-:Y:S01]  /*0de0*/  FSETP.GE.AND P0, PT, |R11|, 105615, PT ;  /* 0x47ce47800b00780b */ /* 0x000fe20003f06200 */
[----:B------:R-:W-:Y:S01]  /*0df0*/  HFMA2 R15, -RZ, RZ, 0, 0 ;  /* 0x00000000ff0f7431 */ /* 0x000fe200000001ff */
[----:B------:R-:W-:Y:S02]  /*0e00*/  IADD3 R12, PT, PT, -R9, 0x20, RZ ;  /* 0x00000020090c7810 */ /* 0x000fe40007ffe1ff */
[----:B------:R-:W-:Y:S02]  /*0e10*/  FSETP.EQ.OR P1, PT, |R11|, +INF , !P0 ;  /* 0x7f8000000b00780b */ /* 0x000fe40004722600 */
[----:B------:R-:W-:Y:S02]  /*0e20*/  FSEL R13, R5, R16, !P0 ;  /* 0x00000010050d7208 */ /* 0x000fe40004000000 */
[----:B------:R-:W-:-:S09]  /*0e30*/  SEL R14, R3, RZ, !P0 ;  /* 0x000000ff030e7207 */ /* 0x000fd20004000000 */
.L_x_19:
[----:B------:R-:W0:Y:S01]  /*0e40*/  LDCU UR4, c[0x0][0x388] ;  /* 0x00007100ff0477ac */ /* 0x000e220008000800 */
[----:B------:R-:W-:Y:S01]  /*0e50*/  VIADD R15, R15, 0x1 ;  /* 0x000000010f0f7836 */ /* 0x000fe20000000000 */
[----:B------:R-:W-:Y:S01]  /*0e60*/  BSSY.RECONVERGENT B1, `(.L_x_14) ;  /* 0x000002e000017945 */ /* 0x000fe20003800200 */
[----:B------:R-:W-:Y:S02]  /*0e70*/  MOV R4, R14 ;  /* 0x0000000e00047202 */ /* 0x000fe40000000f00 */
[----:B------:R-:W-:Y:S02]  /*0e80*/  MOV R2, R13 ;  /* 0x0000000d00027202 */ /* 0x000fe40000000f00 */
[----:B0-----:R-:W-:Y:S01]  /*0e90*/  ISETP.NE.AND P2, PT, R15, UR4, PT ;  /* 0x000000040f007c0c */ /* 0x001fe2000bf45270 */
[----:B------:R-:W-:-:S12]  /*0ea0*/  @P1 BRA `(.L_x_15) ;  /* 0x0000000000a41947 */ /* 0x000fd80003800000 */
[----:B------:R-:W0:Y:S01]  /*0eb0*/  LDC.64 R2, c[0x4][0x10] ;  /* 0x01000400ff027b82 */ /* 0x000e220000000a00 */
[----:B------:R-:W-:Y:S01]  /*0ec0*/  IMAD.MOV.U32 R8, RZ, RZ, RZ ;  /* 0x000000ffff087224 */ /* 0x000fe200078e00ff */
[----:B------:R-:W-:Y:S01]  /*0ed0*/  MOV R18, RZ ;  /* 0x000000ff00127202 */ /* 0x000fe20000000f00 */
[----:B------:R-:W-:-:S06]  /*0ee0*/  UMOV UR4, URZ ;  /* 0x000000ff00047c82 */ /* 0x000fcc0008000000 */
.L_x_16:
[----:B0-----:R-:W-:-:S05]  /*0ef0*/  IMAD.WIDE.U32 R16, R18, 0x4, R2 ;  /* 0x0000000412107825 */ /* 0x001fca00078e0002 */
[----:B-1----:R-:W2:Y:S01]  /*0f00*/  LDG.E.CONSTANT R4, desc[UR8][R16.64] ;  /* 0x0000000810047981 */ /* 0x002ea2000c1e9900 */
[C---:B------:R-:W-:Y:S01]  /*0f10*/  LEA R19, R18.reuse, R1, 0x2 ;  /* 0x0000000112137211 */ /* 0x040fe200078e10ff */
[----:B------:R-:W-:-:S05]  /*0f20*/  VIADD R18, R18, 0x1 ;  /* 0x0000000112127836 */ /* 0x000fca0000000000 */
[----:B------:R-:W-:Y:S01]  /*0f30*/  ISETP.NE.AND P0, PT, R18, 0x6, PT ;  /* 0x000000061200780c */ /* 0x000fe20003f05270 */
[----:B--2---:R-:W-:-:S03]  /*0f40*/  IMAD.WIDE.U32 R4, R4, R7, RZ ;  /* 0x0000000704047225 */ /* 0x004fc600078e00ff */
[----:B------:R-:W-:-:S04]  /*0f50*/  IADD3 R4, P3, PT, R4, R8, RZ ;  /* 0x0000000804047210 */ /* 0x000fc80007f7e0ff */
[----:B------:R-:W-:Y:S01]  /*0f60*/  IADD3.X R8, PT, PT, R5, UR4, RZ, P3, !PT ;  /* 0x0000000405087c10 */ /* 0x000fe20009ffe4ff */
[----:B------:R1:W-:Y:S04]  /*0f70*/  STL [R19], R4 ;  /* 0x0000000413007387 */ /* 0x0003e80000100800 */
[----:B------:R-:W-:Y:S05]  /*0f80*/  @P0 BRA `(.L_x_16) ;  /* 0xfffffffc00d80947 */ /* 0x000fea000383ffff */
[----:B------:R0:W-:Y:S04]  /*0f90*/  STL [R1+0x18], R8 ;  /* 0x0000180801007387 */ /* 0x0001e80000100800 */
[----:B------:R-:W1:Y:S04]  /*0fa0*/  LDL R2, [R10+0x14] ;  /* 0x000014000a027983 */ /* 0x000e680000100800 */
[----:B------:R-:W2:Y:S04]  /*0fb0*/  LDL R3, [R10+0x18] ;  /* 0x000018000a037983 */ /* 0x000ea80000100800 */
[----:B------:R-:W4:Y:S01]  /*0fc0*/  LDL R5, [R10+0x10] ;  /* 0x000010000a057983 */ /* 0x000f220000100800 */
[----:B------:R-:W-:Y:S01]  /*0fd0*/  UMOV UR4, 0x54442d19 ;  /* 0x54442d1900047882 */ /* 0x000fe20000000000 */
[----:B------:R-:W-:Y:S01]  /*0fe0*/  UMOV UR5, 0x3bf921fb ;  /* 0x3bf921fb00057882 */ /* 0x000fe20000000000 */
[----:B------:R-:W-:-:S02]  /*0ff0*/  ISETP.GE.AND P0, PT, R11, RZ, PT ;  /* 0x000000ff0b00720c */ /* 0x000fc40003f06270 */
[-C--:B-1----:R-:W-:Y:S02]  /*1000*/  SHF.R.U32.HI R4, RZ, R12.reuse, R2 ;  /* 0x0000000cff047219 */ /* 0x082fe40000011602 */
[-C--:B------:R-:W-:Y:S02]  /*1010*/  SHF.L.U32 R2, R2, R9.reuse, RZ ;  /* 0x0000000902027219 */ /* 0x080fe400000006ff */
[----:B--2---:R-:W-:Y:S02]  /*1020*/  SHF.L.U32 R3, R3, R9, RZ ;  /* 0x0000000903037219 */ /* 0x004fe400000006ff */
[----:B----4-:R-:W-:Y:S02]  /*1030*/  SHF.R.U32.HI R5, RZ, R12, R5 ;  /* 0x0000000cff057219 */ /* 0x010fe40000011605 */
[----:B------:R-:W-:Y:S02]  /*1040*/  IADD3 R3, PT, PT, R3, R4, RZ ;  /* 0x0000000403037210 */ /* 0x000fe40007ffe0ff */
[----:B------:R-:W-:-:S04]  /*1050*/  IADD3 R2, PT, PT, R2, R5, RZ ;  /* 0x0000000502027210 */ /* 0x000fc80007ffe0ff */
[C---:B------:R-:W-:Y:S01]  /*1060*/  SHF.L.W.U32.HI R4, R2.reuse, 0x2, R3 ;  /* 0x0000000202047819 */ /* 0x040fe20000010e03 */
[----:B------:R-:W-:-:S03]  /*1070*/  IMAD.SHL.U32 R2, R2, 0x4, RZ ;  /* 0x0000000402027824 */ /* 0x000fc600078e00ff */
[----:B------:R-:W-:-:S04]  /*1080*/  SHF.R.S32.HI R5, RZ, 0x1f, R4 ;  /* 0x0000001fff057819 */ /* 0x000fc80000011404 */
[C---:B------:R-:W-:Y:S02]  /*1090*/  LOP3.LUT R18, R5.reuse, R2, RZ, 0x3c, !PT ;  /* 0x0000000205127212 */ /* 0x040fe400078e3cff */
[----:B------:R-:W-:-:S04]  /*10a0*/  LOP3.LUT R19, R5, R4, RZ, 0x3c, !PT ;  /* 0x0000000405137212 */ /* 0x000fc800078e3cff */
[----:B------:R-:W1:Y:S02]  /*10b0*/  I2F.F64.S64 R16, R18 ;  /* 0x0000001200107312 */ /* 0x000e640000301c00 */
[----:B-1----:R-:W-:Y:S01]  /*10c0*/  DMUL R16, R16, UR4 ;  /* 0x0000000410107c28 */ /* 0x002fe20008000000 */
[----:B------:R-:W-:Y:S02]  /*10d0*/  LOP3.LUT R2, R4, R11, RZ, 0x3c, !PT ;  /* 0x0000000b04027212 */ /* 0x000fe400078e3cff */
[----:B------:R-:W-:-:S07]  /*10e0*/  SHF.R.U32.HI R3, RZ, 0x1e, R3 ;  /* 0x0000001eff037819 */ /* 0x000fce0000011603 */
[----:B------:R-:W1:Y:S01]  /*10f0*/  F2F.F32.F64 R16, R16 ;  /* 0x0000001000107310 */ /* 0x000e620000301000 */
[----:B------:R-:W-:Y:S02]  /*1100*/  ISETP.GE.AND P3, PT, R2, RZ, PT ;  /* 0x000000ff0200720c */ /* 0x000fe40003f66270 */
[----:B------:R-:W-:-:S04]  /*1110*/  LEA.HI R4, R4, R3, RZ, 0x1 ;  /* 0x0000000304047211 */ /* 0x000fc800078f08ff */
[----:B------:R-:W-:Y:S02]  /*1120*/  @!P0 IADD3 R4, PT, PT, -R4, RZ, RZ ;  /* 0x000000ff04048210 */ /* 0x000fe40007ffe1ff */
[----:B01----:R-:W-:-:S07]  /*1130*/  FSEL R2, -R16, R16, !P3 ;  /* 0x0000001010027208 */ /* 0x003fce0005800100 */
.L_x_15:
[----:B------:R-:W-:Y:S05]  /*1140*/  BSYNC.RECONVERGENT B1 ;  /* 0x0000000000017941 */ /* 0x000fea0003800200 */
.L_x_14:
[----:B------:R-:W-:Y:S01]  /*1150*/  MOV R8, 0x37cbac00 ;  /* 0x37cbac0000087802 */ /* 0x000fe20000000f00 */
[----:B------:R-:W-:Y:S01]  /*1160*/  FMUL R3, R2, R2 ;  /* 0x0000000202037220 */ /* 0x000fe20000400000 */
[----:B------:R-:W-:Y:S01]  /*1170*/  LOP3.LUT R16, R4, 0x1, RZ, 0xc0, !PT ;  /* 0x0000000104107812 */ /* 0x000fe200078ec0ff */
[----:B------:R-:W-:Y:S01]  /*1180*/  HFMA2 R17, -RZ, RZ, 1.541015625, -0.052001953125 ;  /* 0x3e2aaaa8ff117431 */ /* 0x000fe200000001ff */
[----:B------:R-:W0:Y:S01]  /*1190*/  LDCU.64 UR4, c[0x0][0x3c0] ;  /* 0x00007800ff0477ac */ /* 0x000e220008000a00 */
[----:B------:R-:W-:Y:S01]  /*11a0*/  FFMA R5, R3, R8, -0.0013887860113754868507 ;  /* 0xbab607ed03057423 */ /* 0x000fe20000000008 */
[----:B------:R-:W-:Y:S01]  /*11b0*/  IMAD.MOV.U32 R8, RZ, RZ, 0x3c0885e4 ;  /* 0x3c0885e4ff087424 */ /* 0x000fe200078e00ff */
[----:B------:R-:W-:Y:S01]  /*11c0*/  ISETP.NE.U32.AND P0, PT, R16, 0x1, PT ;  /* 0x000000011000780c */ /* 0x000fe20003f05070 */
[----:B------:R-:W-:Y:S01]  /*11d0*/  BSSY.RECONVERGENT B1, `(.L_x_17) ;  /* 0x0000020000017945 */ /* 0x000fe20003800200 */
[----:B------:R-:W-:Y:S02]  /*11e0*/  IADD3 R16, PT, PT, R4, 0x1, RZ ;  /* 0x0000000104107810 */ /* 0x000fe40007ffe0ff */
[----:B------:R-:W-:-:S02]  /*11f0*/  FSEL R4, R5, -0.00019574658654164522886, P0 ;  /* 0xb94d415305047808 */ /* 0x000fc40000000000 */
[----:B------:R-:W-:Y:S02]  /*1200*/  FSEL R8, R8, 0.041666727513074874878, !P0 ;  /* 0x3d2aaabb08087808 */ /* 0x000fe40004000000 */
[----:B------:R-:W-:Y:S02]  /*1210*/  LOP3.LUT P3, RZ, R16, 0x2, RZ, 0xc0, !PT ;  /* 0x0000000210ff7812 */ /* 0x000fe4000786c0ff */
[----:B------:R-:W-:Y:S01]  /*1220*/  FSEL R2, R2, 1, !P0 ;  /* 0x3f80000002027808 */ /* 0x000fe20004000000 */
[----:B------:R-:W-:Y:S01]  /*1230*/  FFMA R4, R3, R4, R8 ;  /* 0x0000000403047223 */ /* 0x000fe20000000008 */
[----:B------:R-:W-:-:S03]  /*1240*/  FSEL R17, -R17, -0.4999999701976776123, !P0 ;  /* 0xbeffffff11117808 */ /* 0x000fc60004000100 */
[C---:B------:R-:W-:Y:S01]  /*1250*/  FFMA R5, R3.reuse, R2, RZ ;  /* 0x0000000203057223 */ /* 0x040fe200000000ff */
[----:B0-----:R-:W-:Y:S02]  /*1260*/  IMAD.U32 R8, RZ, RZ, UR4 ;  /* 0x00000004ff087e24 */ /* 0x001fe4000f8e00ff */
[----:B------:R-:W-:-:S04]  /*1270*/  FFMA R4, R3, R4, R17 ;  /* 0x0000000403047223 */ /* 0x000fc80000000011 */
[----:B------:R-:W-:-:S04]  /*1280*/  FFMA R2, R5, R4, R2 ;  /* 0x0000000405027223 */ /* 0x000fc80000000002 */
[----:B------:R-:W-:-:S04]  /*1290*/  @P3 FADD R2, RZ, -R2 ;  /* 0x80000002ff023221 */ /* 0x000fc80000000000 */
[----:B------:R-:W-:-:S04]  /*12a0*/  FMUL R2, R2, 4 ;  /* 0x4080000002027820 */ /* 0x000fc80000400000 */
[----:B------:R-:W-:-:S04]  /*12b0*/  FMUL R2, R2, 1 ;  /* 0x3f80000002027820 */ /* 0x000fc80000400000 */
[----:B------:R-:W-:-:S04]  /*12c0*/  FMUL R2, R2, 1 ;  /* 0x3f80000002027820 */ /* 0x000fc80000400000 */
[----:B------:R-:W-:-:S04]  /*12d0*/  FMUL R2, R2, 1 ;  /* 0x3f80000002027820 */ /* 0x000fc80000400000 */
[----:B------:R-:W-:-:S04]  /*12e0*/  FFMA R5, -RZ, R2, UR5 ;  /* 0x00000005ff057e23 */ /* 0x000fc80008000102 */
        /* <DEDUP_REMOVED lines=10> */
[----:B------:R-:W-:Y:S02]  /*1390*/  MOV R4, 0x13c0 ;  /* 0x000013c000047802 */ /* 0x000fe40000000f00 */
[----:B0-----:R-:W-:-:S07]  /*13a0*/  MOV R2, UR4 ;  /* 0x0000000400027c02 */ /* 0x001fce0008000f00 */
[----:B---3--:R-:W-:Y:S05]  /*13b0*/  CALL.REL.NOINC `($__internal_1_$__cuda_sm3x_div_rn_noftz_f32_slowpath) ;  /* 0x0000000c005c7944 */ /* 0x008fea0003c00000 */
[----:B------:R-:W-:-:S07]  /*13c0*/  IMAD.MOV.U32 R2, RZ, RZ, R5 ;  /* 0x000000ffff027224 */ /* 0x000fce00078e0005 */
.L_x_18:
[----:B------:R-:W-:Y:S05]  /*13d0*/  BSYNC.RECONVERGENT B1 ;  /* 0x0000000000017941 */ /* 0x000fea0003800200 */
.L_x_17:
[----:B------:R-:W0:Y:S01]  /*13e0*/  LDCU UR4, c[0x0][0x3bc] ;  /* 0x00007780ff0477ac */ /* 0x000e220008000800 */
[----:B------:R-:W-:-:S04]  /*13f0*/  FMUL R2, R2, 4 ;  /* 0x4080000002027820 */ /* 0x000fc80000400000 */
[----:B------:R-:W-:-:S04]  /*1400*/  FMUL R2, R2, 1 ;  /* 0x3f80000002027820 */ /* 0x000fc80000400000 */
[----:B------:R-:W-:-:S04]  /*1410*/  FMUL R2, R2, 1 ;  /* 0x3f80000002027820 */ /* 0x000fc80000400000 */
[----:B------:R-:W-:-:S04]  /*1420*/  FMUL R2, R2, 1 ;  /* 0x3f80000002027820 */ /* 0x000fc80000400000 */
[----:B0-----:R-:W-:-:S04]  /*1430*/  FADD R3, R2, UR4 ;  /* 0x0000000402037e21 */ /* 0x001fc80008000000 */
[----:B------:R-:W-:Y:S01]  /*1440*/  FADD R0, R3, R0 ;  /* 0x0000000003007221 */ /* 0x000fe20000000000 */
[----:B------:R-:W-:Y:S06]  /*1450*/  @P2 BRA `(.L_x_19) ;  /* 0xfffffff800782947 */ /* 0x000fec000383ffff */
[----:B------:R-:W-:Y:S05]  /*1460*/  BRA `(.L_x_20) ;  /* 0x0000000400907947 */ /* 0x000fea0003800000 */
.L_x_13:
[C---:B------:R-:W-:Y:S02]  /*1470*/  FSETP.GE.AND P0, PT, |R11|.reuse, 105615, PT ;  /* 0x47ce47800b00780b */ /* 0x040fe40003f06200 */
[----:B------:R-:W-:Y:S02]  /*1480*/  MOV R17, RZ ;  /* 0x000000ff00117202 */ /* 0x000fe40000000f00 */
[----:B------:R-:W-:Y:S02]  /*1490*/  FSETP.EQ.OR P1, PT, |R11|, +INF , !P0 ;  /* 0x7f8000000b00780b */ /* 0x000fe40004722600 */
[----:B------:R-:W-:Y:S02]  /*14a0*/  FSEL R16, R5, R16, !P0 ;  /* 0x0000001005107208 */ /* 0x000fe40004000000 */
[----:B------:R-:W-:-:S09]  /*14b0*/  SEL R13, R3, RZ, !P0 ;  /* 0x000000ff030d7207 */ /* 0x000fd20004000000 */
.L_x_26:
[----:B------:R-:W-:Y:S01]  /*14c0*/  BSSY.RECONVERGENT B1, `(.L_x_21) ;  /* 0x000002a000017945 */ /* 0x000fe20003800200 */
[----:B------:R-:W-:Y:S01]  /*14d0*/  MOV R4, R13 ;  /* 0x0000000d00047202 */ /* 0x000fe20000000f00 */
[----:B------:R-:W-:Y:S02]  /*14e0*/  IMAD.MOV.U32 R2, RZ, RZ, R16 ;  /* 0x000000ffff027224 */ /* 0x000fe400078e0010 */
[----:B------:R-:W-:Y:S05]  /*14f0*/  @P1 BRA `(.L_x_22) ;  /* 0x0000000000981947 */ /* 0x000fea0003800000 */
[----:B------:R-:W-:Y:S01]  /*1500*/  HFMA2 R12, -RZ, RZ, 0, 0 ;  /* 0x00000000ff0c7431 */ /* 0x000fe200000001ff */
[----:B------:R-:W-:Y:S01]  /*1510*/  MOV R2, R1 ;  /* 0x0000000100027202 */ /* 0x000fe20000000f00 */
[----:B------:R-:W0:Y:S01]  /*1520*/  LDCU.64 UR10, c[0x4][0x10] ;  /* 0x01000200ff0a77ac */ /* 0x000e220008000a00 */
[----:B------:R-:W-:Y:S01]  /*1530*/  UMOV UR5, URZ ;  /* 0x000000ff00057c82 */ /* 0x000fe20008000000 */
[----:B------:R-:W-:-:S05]  /*1540*/  UMOV UR4, URZ ;  /* 0x000000ff00047c82 */ /* 0x000fca0008000000 */
.L_x_23:
[----:B0-----:R-:W-:Y:S01]  /*1550*/  IMAD.U32 R8, RZ, RZ, UR10 ;  /* 0x0000000aff087e24 */ /* 0x001fe2000f8e00ff */
[----:B------:R-:W-:-:S05]  /*1560*/  MOV R9, UR11 ;  /* 0x0000000b00097c02 */ /* 0x000fca0008000f00 */
[----:B------:R-:W2:Y:S01]  /*1570*/  LDG.E.CONSTANT R4, desc[UR8][R8.64] ;  /* 0x0000000808047981 */ /* 0x000ea2000c1e9900 */
[----:B------:R-:W-:Y:S02]  /*1580*/  UIADD3 UR10, UP0, UPT, UR10, 0x4, URZ ;  /* 0x000000040a0a7890 */ /* 0x000fe4000ff1e0ff */
[----:B------:R-:W-:Y:S02]  /*1590*/  UIADD3 UR4, UPT, UPT, UR4, 0x1, URZ ;  /* 0x0000000104047890 */ /* 0x000fe4000fffe0ff */
[----:B------:R-:W-:Y:S02]  /*15a0*/  UIADD3.X UR11, UPT, UPT, URZ, UR11, URZ, UP0, !UPT ;  /* 0x0000000bff0b7290 */ /* 0x000fe400087fe4ff */
[----:B------:R-:W-:Y:S01]  /*15b0*/  UISETP.NE.AND UP0, UPT, UR4, 0x6, UPT ;  /* 0x000000060400788c */ /* 0x000fe2000bf05270 */
[----:B--2---:R-:W-:-:S03]  /*15c0*/  IMAD.WIDE.U32 R4, R4, R7, RZ ;  /* 0x0000000704047225 */ /* 0x004fc600078e00ff */
[----:B------:R-:W-:-:S04]  /*15d0*/  IADD3 R3, P0, PT, R4, R12, RZ ;  /* 0x0000000c04037210 */ /* 0x000fc80007f1e0ff */
[----:B------:R-:W-:Y:S01]  /*15e0*/  IADD3.X R12, PT, PT, R5, UR5, RZ, P0, !PT ;  /* 0x00000005050c7c10 */ /* 0x000fe200087fe4ff */
[----:B------:R0:W-:Y:S02]  /*15f0*/  STL [R2], R3 ;  /* 0x0000000302007387 */ /* 0x0001e40000100800 */
[----:B0-----:R-:W-:Y:S01]  /*1600*/  IADD3 R2, PT, PT, R2, 0x4, RZ ;  /* 0x0000000402027810 */ /* 0x001fe20007ffe0ff */
[----:B------:R-:W-:Y:S06]  /*1610*/  BRA.U UP0, `(.L_x_23) ;  /* 0xfffffffd00cc7547 */ /* 0x000fec000b83ffff */
[----:B------:R0:W-:Y:S04]  /*1620*/  STL [R1+0x18], R12 ;  /* 0x0000180c01007387 */ /* 0x0001e80000100800 */
[----:B------:R-:W2:Y:S04]  /*1630*/  LDL R2, [R10+0x14] ;  /* 0x000014000a027983 */ /* 0x000ea80000100800 */
[----:B------:R-:W2:Y:S01]  /*1640*/  LDL R3, [R10+0x18] ;  /* 0x000018000a037983 */ /* 0x000ea20000100800 */
[----:B------:R-:W-:Y:S01]  /*1650*/  UMOV UR4, 0x54442d19 ;  /* 0x54442d1900047882 */ /* 0x000fe20000000000 */
[----:B------:R-:W-:Y:S01]  /*1660*/  UMOV UR5, 0x3bf921fb ;  /* 0x3bf921fb00057882 */ /* 0x000fe20000000000 */
[----:B------:R-:W-:-:S02]  /*1670*/  ISETP.GE.AND P2, PT, R11, RZ, PT ;  /* 0x000000ff0b00720c */ /* 0x000fc40003f46270 */
[C-C-:B--2---:R-:W-:Y:S01]  /*1680*/  SHF.L.W.U32.HI R4, R2.reuse, 0x2, R3.reuse ;  /* 0x0000000202047819 */ /* 0x144fe20000010e03 */
[----:B------:R-:W-:Y:S01]  /*1690*/  IMAD.SHL.U32 R2, R2, 0x4, RZ ;  /* 0x0000000402027824 */ /* 0x000fe200078e00ff */
[----:B------:R-:W-:Y:S02]  /*16a0*/  SHF.R.U32.HI R3, RZ, 0x1e, R3 ;  /* 0x0000001eff037819 */ /* 0x000fe40000011603 */
[----:B------:R-:W-:-:S04]  /*16b0*/  SHF.R.S32.HI R5, RZ, 0x1f, R4 ;  /* 0x0000001fff057819 */ /* 0x000fc80000011404 */
[C---:B------:R-:W-:Y:S02]  /*16c0*/  LOP3.LUT R14, R5.reuse, R2, RZ, 0x3c, !PT ;  /* 0x00000002050e7212 */ /* 0x040fe400078e3cff */
[----:B------:R-:W-:Y:S02]  /*16d0*/  LOP3.LUT R15, R5, R4, RZ, 0x3c, !PT ;  /* 0x00000004050f7212 */ /* 0x000fe400078e3cff */
[C---:B------:R-:W-:Y:S02]  /*16e0*/  LOP3.LUT R2, R4.reuse, R11, RZ, 0x3c, !PT ;  /* 0x0000000b04027212 */ /* 0x040fe400078e3cff */
[----:B------:R-:W1:Y:S01]  /*16f0*/  I2F.F64.S64 R8, R14 ;  /* 0x0000000e00087312 */ /* 0x000e620000301c00 */
[----:B------:R-:W-:Y:S02]  /*1700*/  LEA.HI R4, R4, R3, RZ, 0x1 ;  /* 0x0000000304047211 */ /* 0x000fe400078f08ff */
[----:B------:R-:W-:Y:S02]  /*1710*/  ISETP.GE.AND P0, PT, R2, RZ, PT ;  /* 0x000000ff0200720c */ /* 0x000fe40003f06270 */
[----:B------:R-:W-:Y:S01]  /*1720*/  @!P2 IADD3 R4, PT, PT, -R4, RZ, RZ ;  /* 0x000000ff0404a210 */ /* 0x000fe20007ffe1ff */
[----:B-1----:R-:W-:-:S10]  /*1730*/  DMUL R8, R8, UR4 ;  /* 0x0000000408087c28 */ /* 0x002fd40008000000 */
[----:B------:R-:W1:Y:S02]  /*1740*/  F2F.F32.F64 R8, R8 ;  /* 0x0000000800087310 */ /* 0x000e640000301000 */
[----:B01----:R-:W-:-:S07]  /*1750*/  FSEL R2, -R8, R8, !P0 ;  /* 0x0000000808027208 */ /* 0x003fce0004000100 */
.L_x_22:
[----:B------:R-:W-:Y:S05]  /*1760*/  BSYNC.RECONVERGENT B1 ;  /* 0x0000000000017941 */ /* 0x000fea0003800200 */
.L_x_21:
[----:B------:R-:W-:Y:S01]  /*1770*/  MOV R8, 0x37cbac00 ;  /* 0x37cbac0000087802 */ /* 0x000fe20000000f00 */
[----:B------:R-:W-:Y:S01]  /*1780*/  FMUL R3, R2, R2 ;  /* 0x0000000202037220 */ /* 0x000fe20000400000 */
[C---:B------:R-:W-:Y:S01]  /*1790*/  LOP3.LUT R9, R4.reuse, 0x1, RZ, 0xc0, !PT ;  /* 0x0000000104097812 */ /* 0x040fe200078ec0ff */
[----:B------:R-:W0:Y:S01]  /*17a0*/  LDCU.64 UR4, c[0x0][0x3c0] ;  /* 0x00007800ff0477ac */ /* 0x000e220008000a00 */
[----:B------:R-:W-:Y:S01]  /*17b0*/  IADD3 R12, PT, PT, R4, 0x1, RZ ;  /* 0x00000001040c7810 */ /* 0x000fe20007ffe0ff */
[----:B------:R-:W-:Y:S01]  /*17c0*/  FFMA R5, R3, R8, -0.0013887860113754868507 ;  /* 0xbab607ed03057423 */ /* 0x000fe20000000008 */
[----:B------:R-:W-:Y:S01]  /*17d0*/  ISETP.NE.U32.AND P0, PT, R9, 0x1, PT ;  /* 0x000000010900780c */ /* 0x000fe20003f05070 */
[----:B------:R-:W-:Y:S02]  /*17e0*/  HFMA2 R9, -RZ, RZ, 1.541015625, -0.052001953125 ;  /* 0x3e2aaaa8ff097431 */ /* 0x000fe400000001ff */
[----:B------:R-:W-:Y:S01]  /*17f0*/  IMAD.MOV.U32 R8, RZ, RZ, 0x3c0885e4 ;  /* 0x3c0885e4ff087424 */ /* 0x000fe200078e00ff */
[----:B------:R-:W-:Y:S01]  /*1800*/  LOP3.LUT P2, RZ, R12, 0x2, RZ, 0xc0, !PT ;  /* 0x000000020cff7812 */ /* 0x000fe2000784c0ff */
[----:B------:R-:W-:Y:S01]  /*1810*/  BSSY.RECONVERGENT B1, `(.L_x_24) ;  /* 0x000001e000017945 */ /* 0x000fe20003800200 */
[----:B------:R-:W-:-:S02]  /*1820*/  FSEL R4, R5, -0.00019574658654164522886, P0 ;  /* 0xb94d415305047808 */ /* 0x000fc40000000000 */
[----:B------:R-:W-:Y:S02]  /*1830*/  FSEL R8, R8, 0.041666727513074874878, !P0 ;  /* 0x3d2aaabb08087808 */ /* 0x000fe40004000000 */
[----:B------:R-:W-:Y:S02]  /*1840*/  FSEL R2, R2, 1, !P0 ;  /* 0x3f80000002027808 */ /* 0x000fe40004000000 */
[----:B------:R-:W-:Y:S01]  /*1850*/  FSEL R9, -R9, -0.4999999701976776123, !P0 ;  /* 0xbeffffff09097808 */ /* 0x000fe20004000100 */
[C---:B------:R-:W-:Y:S02]  /*1860*/  FFMA R4, R3.reuse, R4, R8 ;  /* 0x0000000403047223 */ /* 0x040fe40000000008 */
        /* <DEDUP_REMOVED lines=24> */
.L_x_25:
[----:B------:R-:W-:Y:S05]  /*19f0*/  BSYNC.RECONVERGENT B1 ;  /* 0x0000000000017941 */ /* 0x000fea0003800200 */
.L_x_24:
[----:B------:R-:W0:Y:S01]  /*1a00*/  LDCU UR5, c[0x0][0x388] ;  /* 0x00007100ff0577ac */ /* 0x000e220008000800 */
[----:B------:R-:W-:Y:S01]  /*1a10*/  FMUL R2, R2, 4 ;  /* 0x4080000002027820 */ /* 0x000fe20000400000 */
[----:B------:R-:W-:Y:S01]  /*1a20*/  IADD3 R17, PT, PT, R17, 0x1, RZ ;  /* 0x0000000111117810 */ /* 0x000fe20007ffe0ff */
[----:B------:R-:W1:Y:S02]  /*1a30*/  LDCU UR4, c[0x0][0x3bc] ;  /* 0x00007780ff0477ac */ /* 0x000e640008000800 */
[----:B------:R-:W-:-:S04]  /*1a40*/  FMUL R2, R2, 1 ;  /* 0x3f80000002027820 */ /* 0x000fc80000400000 */
[----:B------:R-:W-:-:S04]  /*1a50*/  FMUL R2, R2, 1 ;  /* 0x3f80000002027820 */ /* 0x000fc80000400000 */
[----:B------:R-:W-:Y:S01]  /*1a60*/  FMUL R2, R2, 1 ;  /* 0x3f80000002027820 */ /* 0x000fe20000400000 */
[----:B0-----:R-:W-:-:S03]  /*1a70*/  ISETP.NE.AND P0, PT, R17, UR5, PT ;  /* 0x0000000511007c0c */ /* 0x001fc6000bf05270 */
[----:B-1----:R-:W-:-:S04]  /*1a80*/  FADD R3, R2, UR4 ;  /* 0x0000000402037e21 */ /* 0x002fc80008000000 */
[----:B------:R-:W-:-:S06]  /*1a90*/  FADD R0, R3, R0 ;  /* 0x0000000003007221 */ /* 0x000fcc0000000000 */
[----:B------:R-:W-:Y:S05]  /*1aa0*/  @P0 BRA `(.L_x_26) ;  /* 0xfffffff800840947 */ /* 0x000fea000383ffff */
.L_x_20:
[----:B------:R-:W-:Y:S05]  /*1ab0*/  BSYNC.RECONVERGENT B0 ;  /* 0x0000000000007941 */ /* 0x000fea0003800200 */
.L_x_11:
[----:B------:R-:W0:Y:S08]  /*1ac0*/  LDC.64 R2, c[0x0][0x3d8] ;  /* 0x0000f600ff027b82 */ /* 0x000e300000000a00 */
[----:B------:R-:W1:Y:S01]  /*1ad0*/  LDC.64 R8, c[0x0][0x3d0] ;  /* 0x0000f400ff087b82 */ /* 0x000e620000000a00 */
[----:B0-----:R-:W-:-:S04]  /*1ae0*/  FADD R2, R2, 1.4012984643248170709e-44 ;  /* 0x0000000a02027421 */ /* 0x001fc80000000000 */
[----:B------:R-:W-:-:S04]  /*1af0*/  FADD R3, R2, R3 ;  /* 0x0000000302037221 */ /* 0x000fc80000000000 */
[----:B------:R-:W0:Y:S01]  /*1b00*/  MUFU.RCP R4, R3 ;  /* 0x0000000300047308 */ /* 0x000e220000001000 */
[----:B-1----:R-:W-:-:S07]  /*1b10*/  FMUL R2, R8, R9 ;  /* 0x0000000908027220 */ /* 0x002fce0000400000 */
        /* <DEDUP_REMOVED lines=9> */
.L_x_27:
[----:B------:R-:W-:Y:S01]  /*1bb0*/  FSETP.GE.AND P0, PT, R0, R5, PT ;  /* 0x000000050000720b */ /* 0x000fe20003f06000 */
[----:B------:R-:W-:-:S12]  /*1bc0*/  BSSY.RECONVERGENT B0, `(.L_x_28) ;  /* 0x000001b000007945 */ /* 0x000fd80003800200 */
[----:B------:R-:W-:Y:S05]  /*1bd0*/  @!P0 BRA `(.L_x_29) ;  /* 0x0000000000648947 */ /* 0x000fea0003800000 */
[----:B------:R-:W-:Y:S01]  /*1be0*/  MOV R2, 0x7f800000 ;  /* 0x7f80000000027802 */ /* 0x000fe20000000f00 */
[----:B------:R-:W-:-:S04]  /*1bf0*/  IMAD.MOV.U32 R3, RZ, RZ, 0x1e00000 ;  /* 0x01e00000ff037424 */ /* 0x000fc800078e00ff */
[----:B------:R-:W-:-:S04]  /*1c00*/  FFMA R2, R2, -R3, +INF ;  /* 0x7f80000002027423 */ /* 0x000fc80000000803 */
[----:B------:R-:W-:-:S04]  /*1c10*/  FMUL R2, R2, 0.43429449200630187988 ;  /* 0x3ede5bd902027820 */ /* 0x000fc80000400000 */
[----:B------:R0:W1:Y:S01]  /*1c20*/  MUFU.RSQ R3, R2 ;  /* 0x0000000200037308 */ /* 0x0000620000001400 */
[----:B------:R-:W-:-:S04]  /*1c30*/  IADD3 R4, PT, PT, R2, -0xd000000, RZ ;  /* 0xf300000002047810 */ /* 0x000fc80007ffe0ff */
[----:B------:R-:W-:-:S13]  /*1c40*/  ISETP.GT.U32.AND P0, PT, R4, 0x727fffff, PT ;  /* 0x727fffff0400780c */ /* 0x000fda0003f04070 */
[----:B01----:R-:W-:Y:S05]  /*1c50*/  @!P0 BRA `(.L_x_30) ;  /* 0x0000000000108947 */ /* 0x003fea0003800000 */
[----:B------:R-:W-:-:S07]  /*1c60*/  MOV R7, 0x1c80 ;  /* 0x00001c8000077802 */ /* 0x000fce0000000f00 */
[----:B---3--:R-:W-:Y:S05]  /*1c70*/  CALL.REL.NOINC `($__internal_0_$__cuda_sm20_sqrt_rn_f32_slowpath) ;  /* 0x0000000000cc7944 */ /* 0x008fea0003c00000 */
[----:B------:R-:W-:Y:S01]  /*1c80*/  MOV R3, R4 ;  /* 0x0000000400037202 */ /* 0x000fe20000000f00 */
[----:B------:R-:W-:Y:S06]  /*1c90*/  BRA `(.L_x_31) ;  /* 0x0000000000107947 */ /* 0x000fec0003800000 */
.L_x_30:
[----:B------:R-:W-:Y:S01]  /*1ca0*/  FMUL.FTZ R5, R2, R3 ;  /* 0x0000000302057220 */ /* 0x000fe20000410000 */
[----:B------:R-:W-:-:S03]  /*1cb0*/  FMUL.FTZ R3, R3, 0.5 ;  /* 0x3f00000003037820 */ /* 0x000fc60000410000 */
[----:B------:R-:W-:-:S04]  /*1cc0*/  FFMA R2, -R5, R5, R2 ;  /* 0x0000000505027223 */ /* 0x000fc80000000102 */
[----:B------:R-:W-:-:S07]  /*1cd0*/  FFMA R3, R2, R3, R5 ;  /* 0x0000000302037223 */ /* 0x000fce0000000005 */
.L_x_31:
[----:B------:R-:W0:Y:S08]  /*1ce0*/  LDC.64 R4, c[0x0][0x3e8] ;  /* 0x0000fa00ff047b82 */ /* 0x000e300000000a00 */
[----:B------:R-:W1:Y:S01]  /*1cf0*/  LDC.64 R8, c[0x0][0x3e0] ;  /* 0x0000f800ff087b82 */ /* 0x000e620000000a00 */
[----:B0-----:R-:W-:-:S04]  /*1d00*/  FMUL R5, R5, -1.0839043621552460044e-41 ;  /* 0x80001e3705057820 */ /* 0x001fc80000400000 */
[----:B------:R-:W-:Y:S01]  /*1d10*/  FMUL R2, R5, R4 ;  /* 0x0000000405027220 */ /* 0x000fe20000400000 */
[----:B-1----:R-:W-:-:S03]  /*1d20*/  FADD R3, -R3, R8 ;  /* 0x0000000803037221 */ /* 0x002fc60000000100 */
[----:B------:R-:W-:Y:S01]  /*1d30*/  FADD R2, -|R2|, R9 ;  /* 0x0000000902027221 */ /* 0x000fe20000000300 */
[----:B------:R-:W-:-:S03]  /*1d40*/  FADD R0, R0, R3 ;  /* 0x0000000300007221 */ /* 0x000fc60000000000 */
[----:B------:R-:W-:-:S04]  /*1d50*/  FADD R3, RZ, R2 ;  /* 0x00000002ff037221 */ /* 0x000fc80000000000 */
[----:B------:R-:W-:-:S07]  /*1d60*/  FADD R0, R0, |R3| ;  /* 0x4000000300007221 */ /* 0x000fce0000000000 */
.L_x_29:
[----:B------:R-:W-:Y:S05]  /*1d70*/  BSYNC.RECONVERGENT B0 ;  /* 0x0000000000007941 */ /* 0x000fea0003800200 */
.L_x_28:
[----:B------:R-:W0:Y:S01]  /*1d80*/  LDC R3, c[0x0][0x3f0] ;  /* 0x0000fc00ff037b82 */ /* 0x000e220000000800 */
[----:B------:R-:W-:Y:S01]  /*1d90*/  BSSY.RECONVERGENT B0, `(.L_x_0) ;  /* 0x0000015000007945 */ /* 0x000fe20003800200 */
[----:B0-----:R-:W-:-:S05]  /*1da0*/  FADD R3, R3, 1.6966921806044885095e-41 ;  /* 0x00002f4c03037421 */ /* 0x001fca0000000000 */
[----:B------:R-:W-:-:S13]  /*1db0*/  FSETP.GE.AND P0, PT, R0, R3, PT ;  /* 0x000000030000720b */ /* 0x000fda0003f06000 */
[----:B------:R-:W-:Y:S05]  /*1dc0*/  @!P0 BRA `(.L_x_32) ;  /* 0x0000000000448947 */ /* 0x000fea0003800000 */
[----:B------:R-:W-:Y:S01]  /*1dd0*/  IMAD.MOV.U32 R3, RZ, RZ, 0x7f800000 ;  /* 0x7f800000ff037424 */ /* 0x000fe200078e00ff */
[----:B------:R-:W0:Y:S03]  /*1de0*/  FCHK P0, RZ, -RZ ;  /* 0x800000ffff007302 */ /* 0x000e260000000000 */
[----:B------:R-:W-:-:S04]  /*1df0*/  FFMA R0, RZ, -R3, 1 ;  /* 0x3f800000ff007423 */ /* 0x000fc80000000803 */
[----:B------:R-:W-:-:S04]  /*1e00*/  FFMA R0, R0, -R3, -INF ;  /* 0xff80000000007423 */ /* 0x000fc80000000803 */
[----:B------:R-:W-:-:S04]  /*1e10*/  FFMA R3, RZ, R0, RZ ;  /* 0x00000000ff037223 */ /* 0x000fc800000000ff */
[----:B------:R-:W-:-:S04]  /*1e20*/  FFMA R2, RZ, R3, RZ ;  /* 0x00000003ff027223 */ /* 0x000fc800000000ff */
[----:B------:R-:W-:Y:S01]  /*1e30*/  FFMA R0, R0, R2, R3 ;  /* 0x0000000200007223 */ /* 0x000fe20000000003 */
[----:B0-----:R-:W-:Y:S06]  /*1e40*/  @!P0 BRA `(.L_x_33) ;  /* 0x0000000000148947 */ /* 0x001fec0003800000 */
[----:B------:R-:W-:Y:S01]  /*1e50*/  HFMA2 R2, -RZ, RZ, 0, 0 ;  /* 0x00000000ff027431 */ /* 0x000fe200000001ff */
[----:B------:R-:W-:Y:S02]  /*1e60*/  MOV R3, 0x80000000 ;  /* 0x8000000000037802 */ /* 0x000fe40000000f00 */
[----:B------:R-:W-:-:S07]  /*1e70*/  MOV R4, 0x1e90 ;  /* 0x00001e9000047802 */ /* 0x000fce0000000f00 */
[----:B---3--:R-:W-:Y:S05]  /*1e80*/  CALL.REL.NOINC `($__internal_1_$__cuda_sm3x_div_rn_noftz_f32_slowpath) ;  /* 0x0000000000a87944 */ /* 0x008fea0003c00000 */
[----:B------:R-:W-:-:S07]  /*1e90*/  IMAD.MOV.U32 R0, RZ, RZ, R5 ;  /* 0x000000ffff007224 */ /* 0x000fce00078e0005 */
.L_x_33:
[----:B------:R-:W0:Y:S01]  /*1ea0*/  LDCU UR4, c[0x0][0x408] ;  /* 0x00008100ff0477ac */ /* 0x000e220008000800 */
[----:B------:R-:W1:Y:S01]  /*1eb0*/  LDCU UR5, c[0x0][0x404] ;  /* 0x00008080ff0577ac */ /* 0x000e620008000800 */
[----:B0-----:R-:W-:-:S04]  /*1ec0*/  FADD R0, R0, -UR4 ;  /* 0x8000000400007e21 */ /* 0x001fc80008000000 */
[----:B-1----:R-:W-:-:S07]  /*1ed0*/  FADD R0, -R0, UR5 ;  /* 0x0000000500007e21 */ /* 0x002fce0008000100 */
.L_x_32:
[----:B------:R-:W-:Y:S05]  /*1ee0*/  BSYNC.RECONVERGENT B0 ;  /* 0x0000000000007941 */ /* 0x000fea0003800200 */
.L_x_0:
[----:B------:R-:W0:Y:S01]  /*1ef0*/  F2F.F64.F32 R2, R0 ;  /* 0x0000000000027310 */ /* 0x000e220000201800 */
[----:B------:R-:W-:Y:S01]  /*1f00*/  MOV R8, 0x0 ;  /* 0x0000000000087802 */ /* 0x000fe20000000f00 */
[----:B------:R-:W1:Y:S01]  /*1f10*/  LDCU.64 UR4, c[0x4][0x8] ;  /* 0x01000100ff0477ac */ /* 0x000e620008000a00 */
[----:B---3--:R-:W-:-:S04]  /*1f20*/  IADD3 R6, P0, P1, R1, 0x20, R6 ;  /* 0x0000002001067810 */ /* 0x008fc8000791e006 */
[----:B------:R-:W2:Y:S01]  /*1f30*/  LDC.64 R8, c[0x4][R8] ;  /* 0x0100000008087b82 */ /* 0x000ea20000000a00 */
[----:B------:R-:W-:Y:S01]  /*1f40*/  IADD3.X R7, PT, PT, RZ, UR6, RZ, P0, P1 ;  /* 0x00000006ff077c10 */ /* 0x000fe200087e24ff */
[----:B0-----:R0:W-:Y:S01]  /*1f50*/  STL.64 [R1+0x20], R2 ;  /* 0x0000200201007387 */ /* 0x0011e20000100a00 */
[----:B-1----:R-:W-:Y:S02]  /*1f60*/  MOV R4, UR4 ;  /* 0x0000000400047c02 */ /* 0x002fe40008000f00 */
[----:B------:R-:W-:-:S07]  /*1f70*/  MOV R5, UR5 ;  /* 0x0000000500057c02 */ /* 0x000fce0008000f00 */
[----:B------:R-:W-:-:S07]  /*1f80*/  LEPC R20, `(.L_x_34) ;  /* 0x000000001014794e */ /* 0x000fce0000000000 */
[----:B0-2---:R-:W-:Y:S05]  /*1f90*/  CALL.ABS.NOINC R8 ;  /* 0x0000000008007343 */ /* 0x005fea0003c00000 */
.L_x_34:
[----:B------:R-:W-:Y:S05]  /*1fa0*/  EXIT ;  /* 0x000000000000794d */ /* 0x000fea0003800000 */
        .weak           $__internal_0_$__cuda_sm20_sqrt_rn_f32_slowpath
        .type           $__internal_0_$__cuda_sm20_sqrt_rn_f32_slowpath,@function
        .size           $__internal_0_$__cuda_sm20_sqrt_rn_f32_slowpath,($__internal_1_$__cuda_sm3x_div_rn_noftz_f32_slowpath - $__internal_0_$__cuda_sm20_sqrt_rn_f32_slowpath)
$__internal_0_$__cuda_sm20_sqrt_rn_f32_slowpath:
[----:B------:R-:W-:-:S13]  /*1fb0*/  LOP3.LUT P0, RZ, R2, 0x7fffffff, RZ, 0xc0, !PT ;  /* 0x7fffffff02ff7812 */ /* 0x000fda000780c0ff */
[----:B------:R-:W-:Y:S01]  /*1fc0*/  @!P0 IMAD.MOV.U32 R3, RZ, RZ, R2 ;  /* 0x000000ffff038224 */ /* 0x000fe200078e0002 */
[----:B------:R-:W-:Y:S06]  /*1fd0*/  @!P0 BRA `(.L_x_35) ;  /* 0x0000000000448947 */ /* 0x000fec0003800000 */
[----:B------:R-:W-:-:S13]  /*1fe0*/  FSETP.GEU.FTZ.AND P0, PT, R2, RZ, PT ;  /* 0x000000ff0200720b */ /* 0x000fda0003f1e000 */
[----:B------:R-:W-:Y:S01]  /*1ff0*/  @!P0 MOV R3, 0x7fffffff ;  /* 0x7fffffff00038802 */ /* 0x000fe20000000f00 */
[----:B------:R-:W-:Y:S06]  /*2000*/  @!P0 BRA `(.L_x_35) ;  /* 0x0000000000388947 */ /* 0x000fec0003800000 */
[----:B------:R-:W-:-:S13]  /*2010*/  FSETP.GTU.FTZ.AND P0, PT, |R2|, +INF , PT ;  /* 0x7f8000000200780b */ /* 0x000fda0003f1c200 */
[----:B------:R-:W-:Y:S01]  /*2020*/  @P0 FADD.FTZ R3, R2, 1 ;  /* 0x3f80000002030421 */ /* 0x000fe20000010000 */
[----:B------:R-:W-:Y:S06]  /*2030*/  @P0 BRA `(.L_x_35) ;  /* 0x00000000002c0947 */ /* 0x000fec0003800000 */
[----:B------:R-:W-:-:S13]  /*2040*/  FSETP.NEU.FTZ.AND P0, PT, |R2|, +INF , PT ;  /* 0x7f8000000200780b */ /* 0x000fda0003f1d200 */
[----:B------:R-:W-:Y:S01]  /*2050*/  @!P0 MOV R3, R2 ;  /* 0x0000000200038202 */ /* 0x000fe20000000f00 */
[----:B------:R-:W-:Y:S06]  /*2060*/  @!P0 BRA `(.L_x_35) ;  /* 0x0000000000208947 */ /* 0x000fec0003800000 */
[----:B------:R-:W-:-:S04]  /*2070*/  FFMA R2, R2, 1.84467440737095516160e+19, RZ ;  /* 0x5f80000002027823 */ /* 0x000fc800000000ff */
[----:B------:R-:W0:Y:S02]  /*2080*/  MUFU.RSQ R3, R2 ;  /* 0x0000000200037308 */ /* 0x000e240000001400 */
[----:B0-----:R-:W-:Y:S01]  /*2090*/  FMUL.FTZ R5, R2, R3 ;  /* 0x0000000302057220 */ /* 0x001fe20000410000 */
[----:B------:R-:W-:-:S03]  /*20a0*/  FMUL.FTZ R3, R3, 0.5 ;  /* 0x3f00000003037820 */ /* 0x000fc60000410000 */
[----:B------:R-:W-:-:S04]  /*20b0*/  FADD.FTZ R4, -R5, -RZ ;  /* 0x800000ff05047221 */ /* 0x000fc80000010100 */
[----:B------:R-:W-:-:S04]  /*20c0*/  FFMA R4, R5, R4, R2 ;  /* 0x0000000405047223 */ /* 0x000fc80000000002 */
[----:B------:R-:W-:-:S04]  /*20d0*/  FFMA R3, R4, R3, R5 ;  /* 0x0000000304037223 */ /* 0x000fc80000000005 */
[----:B------:R-:W-:-:S07]  /*20e0*/  FMUL.FTZ R3, R3, 2.3283064365386962891e-10 ;  /* 0x2f80000003037820 */ /* 0x000fce0000410000 */
.L_x_35:
[----:B------:R-:W-:Y:S02]  /*20f0*/  IMAD.MOV.U32 R4, RZ, RZ, R3 ;  /* 0x000000ffff047224 */ /* 0x000fe400078e0003 */
[----:B------:R-:W-:Y:S01]  /*2100*/  HFMA2 R3, -RZ, RZ, 0, 0 ;  /* 0x00000000ff037431 */ /* 0x000fe200000001ff */
[----:B------:R-:W-:-:S04]  /*2110*/  MOV R2, R7 ;  /* 0x0000000700027202 */ /* 0x000fc80000000f00 */
[----:B------:R-:W-:Y:S05]  /*2120*/  RET.REL.NODEC R2 `(_Z7computeffiffffffffffffffffffffffffffffffff) ;  /* 0xffffffdc02b47950 */ /* 0x000fea0003c3ffff */
        .weak           $__internal_1_$__cuda_sm3x_div_rn_noftz_f32_slowpath
        .type           $__internal_1_$__cuda_sm3x_div_rn_noftz_f32_slowpath,@function
        .size           $__internal_1_$__cuda_sm3x_div_rn_noftz_f32_slowpath,(.L_x_49 - $__internal_1_$__cuda_sm3x_div_rn_noftz_f32_slowpath)
$__internal_1_$__cuda_sm3x_div_rn_noftz_f32_slowpath:
[----:B------:R-:W-:Y:S01]  /*2130*/  SHF.R.U32.HI R5, RZ, 0x17, R3 ;  /* 0x00000017ff057819 */ /* 0x000fe20000011603 */
[----:B------:R-:W-:Y:S01]  /*2140*/  BSSY.RECONVERGENT B2, `(.L_x_36) ;  /* 0x0000062000027945 */ /* 0x000fe20003800200 */
[----:B------:R-:W-:Y:S02]  /*2150*/  SHF.R.U32.HI R18, RZ, 0x17, R2 ;  /* 0x00000017ff127819 */ /* 0x000fe40000011602 */
[----:B------:R-:W-:Y:S02]  /*2160*/  LOP3.LUT R5, R5, 0xff, RZ, 0xc0, !PT ;  /* 0x000000ff05057812 */ /* 0x000fe400078ec0ff */
[----:B------:R-:W-:-:S03]  /*2170*/  LOP3.LUT R18, R18, 0xff, RZ, 0xc0, !PT ;  /* 0x000000ff12127812 */ /* 0x000fc600078ec0ff */
[----:B------:R-:W-:Y:S01]  /*2180*/  VIADD R20, R5, 0xffffffff ;  /* 0xffffffff05147836 */ /* 0x000fe20000000000 */
[----:B------:R-:W-:-:S04]  /*2190*/  IADD3 R19, PT, PT, R18, -0x1, RZ ;  /* 0xffffffff12137810 */ /* 0x000fc80007ffe0ff */
[----:B------:R-:W-:-:S04]  /*21a0*/  ISETP.GT.U32.AND P0, PT, R20, 0xfd, PT ;  /* 0x000000fd1400780c */ /* 0x000fc80003f04070 */
[----:B------:R-:W-:-:S13]  /*21b0*/  ISETP.GT.U32.OR P0, PT, R19, 0xfd, P0 ;  /* 0x000000fd1300780c */ /* 0x000fda0000704470 */
[----:B------:R-:W-:Y:S01]  /*21c0*/  @!P0 MOV R8, RZ ;  /* 0x000000ff00088202 */ /* 0x000fe20000000f00 */
[----:B------:R-:W-:Y:S06]  /*21d0*/  @!P0 BRA `(.L_x_37) ;  /* 0x00000000005c8947 */ /* 0x000fec0003800000 */
[----:B------:R-:W-:Y:S02]  /*21e0*/  FSETP.GTU.FTZ.AND P0, PT, |R2|, +INF , PT ;  /* 0x7f8000000200780b */ /* 0x000fe40003f1c200 */
[----:B------:R-:W-:-:S04]  /*21f0*/  FSETP.GTU.FTZ.AND P3, PT, |R3|, +INF , PT ;  /* 0x7f8000000300780b */ /* 0x000fc80003f7c200 */
[----:B------:R-:W-:-:S13]  /*2200*/  PLOP3.LUT P0, PT, P0, P3, PT, 0xf8, 0x8f ;  /* 0x00000000008f781c */ /* 0x000fda0000707f70 */
[----:B------:R-:W-:Y:S05]  /*2210*/  @P0 BRA `(.L_x_38) ;  /* 0x00000004004c0947 */ /* 0x000fea0003800000 */
[----:B------:R-:W-:-:S13]  /*2220*/  LOP3.LUT P0, RZ, R3, 0x7fffffff, R2, 0xc8, !PT ;  /* 0x7fffffff03ff7812 */ /* 0x000fda000780c802 */
[----:B------:R-:W-:Y:S05]  /*2230*/  @!P0 BRA `(.L_x_39) ;  /* 0x00000004003c8947 */ /* 0x000fea0003800000 */
[C---:B------:R-:W-:Y:S02]  /*2240*/  FSETP.NEU.FTZ.AND P0, PT, |R2|.reuse, +INF , PT ;  /* 0x7f8000000200780b */ /* 0x040fe40003f1d200 */
[----:B------:R-:W-:Y:S02]  /*2250*/  FSETP.NEU.FTZ.AND P4, PT, |R3|, +INF , PT ;  /* 0x7f8000000300780b */ /* 0x000fe40003f9d200 */
[----:B------:R-:W-:-:S11]  /*2260*/  FSETP.NEU.FTZ.AND P3, PT, |R2|, +INF , PT ;  /* 0x7f8000000200780b */ /* 0x000fd60003f7d200 */
[----:B------:R-:W-:Y:S05]  /*2270*/  @!P4 BRA !P0, `(.L_x_39) ;  /* 0x00000004002cc947 */ /* 0x000fea0004000000 */
[----:B------:R-:W-:-:S04]  /*2280*/  LOP3.LUT P0, RZ, R2, 0x7fffffff, RZ, 0xc0, !PT ;  /* 0x7fffffff02ff7812 */ /* 0x000fc8000780c0ff */
[----:B------:R-:W-:-:S13]  /*2290*/  PLOP3.LUT P0, PT, P4, P0, PT, 0x2f, 0xf2 ;  /* 0x0000000000f2781c */ /* 0x000fda0002700577 */
[----:B------:R-:W-:Y:S05]  /*22a0*/  @P0 BRA `(.L_x_40) ;  /* 0x0000000400180947 */ /* 0x000fea0003800000 */
[----:B------:R-:W-:-:S04]  /*22b0*/  LOP3.LUT P0, RZ, R3, 0x7fffffff, RZ, 0xc0, !PT ;  /* 0x7fffffff03ff7812 */ /* 0x000fc8000780c0ff */
[----:B------:R-:W-:-:S13]  /*22c0*/  PLOP3.LUT P3, PT, P3, P0, PT, 0x2f, 0xf2 ;  /* 0x0000000000f2781c */ /* 0x000fda0001f60577 */
[----:B------:R-:W-:Y:S05]  /*22d0*/  @P3 BRA `(.L_x_41) ;  /* 0x0000000400003947 */ /* 0x000fea0003800000 */
[----:B------:R-:W-:Y:S02]  /*22e0*/  ISETP.GE.AND P0, PT, R19, RZ, PT ;  /* 0x000000ff1300720c */ /* 0x000fe40003f06270 */
[----:B------:R-:W-:-:S11]  /*22f0*/  ISETP.GE.AND P3, PT, R20, RZ, PT ;  /* 0x000000ff1400720c */ /* 0x000fd60003f66270 */
[----:B------:R-:W-:Y:S01]  /*2300*/  @P0 IMAD.MOV.U32 R8, RZ, RZ, RZ ;  /* 0x000000ffff080224 */ /* 0x000fe200078e00ff */
[----:B------:R-:W-:Y:S01]  /*2310*/  @!P0 MOV R8, 0xffffffc0 ;  /* 0xffffffc000088802 */ /* 0x000fe20000000f00 */
[----:B------:R-:W-:Y:S01]  /*2320*/  @!P0 FFMA R2, R2, 1.84467440737095516160e+19, RZ ;  /* 0x5f80000002028823 */ /* 0x000fe200000000ff */
[----:B------:R-:W-:Y:S02]  /*2330*/  @!P3 FFMA R3, R3, 1.84467440737095516160e+19, RZ ;  /* 0x5f8000000303b823 */ /* 0x000fe400000000ff */
[----:B------:R-:W-:-:S07]  /*2340*/  @!P3 IADD3 R8, PT, PT, R8, 0x40, RZ ;  /* 0x000000400808b810 */ /* 0x000fce0007ffe0ff */
.L_x_37:
[----:B------:R-:W-:Y:S01]  /*2350*/  LEA R20, R5, 0xc0800000, 0x17 ;  /* 0xc080000005147811 */ /* 0x000fe200078eb8ff */
[----:B------:R-:W-:Y:S01]  /*2360*/  BSSY.RECONVERGENT B3, `(.L_x_42) ;  /* 0x0000036000037945 */ /* 0x000fe20003800200 */
[----:B------:R-:W-:-:S03]  /*2370*/  IADD3 R19, PT, PT, R18, -0x7f, RZ ;  /* 0xffffff8112137810 */ /* 0x000fc60007ffe0ff */
[----:B------:R-:W-:Y:S02]  /*2380*/  IMAD.IADD R20, R3, 0x1, -R20 ;  /* 0x0000000103147824 */ /* 0x000fe400078e0a14 */
[C---:B------:R-:W-:Y:S01]  /*2390*/  IMAD R2, R19.reuse, -0x800000, R2 ;  /* 0xff80000013027824 */ /* 0x040fe200078e0202 */
[----:B------:R-:W-:Y:S01]  /*23a0*/  IADD3 R19, PT, PT, R19, 0x7f, -R5 ;  /* 0x0000007f13137810 */ /* 0x000fe20007ffe805 */
[----:B------:R-:W0:Y:S01]  /*23b0*/  MUFU.RCP R22, R20 ;  /* 0x0000001400167308 */ /* 0x000e220000001000 */
[----:B------:R-:W-:Y:S02]  /*23c0*/  FADD.FTZ R21, -R20, -RZ ;  /* 0x800000ff14157221 */ /* 0x000fe40000010100 */
[----:B------:R-:W-:Y:S02]  /*23d0*/  IADD3 R19, PT, PT, R19, R8, RZ ;  /* 0x0000000813137210 */ /* 0x000fe40007ffe0ff */
[----:B0-----:R-:W-:-:S04]  /*23e0*/  FFMA R3, R22, R21, 1 ;  /* 0x3f80000016037423 */ /* 0x001fc80000000015 */
[----:B------:R-:W-:-:S04]  /*23f0*/  FFMA R3, R22, R3, R22 ;  /* 0x0000000316037223 */ /* 0x000fc80000000016 */
[----:B------:R-:W-:-:S04]  /*2400*/  FFMA R18, R2, R3, RZ ;  /* 0x0000000302127223 */ /* 0x000fc800000000ff */
[----:B------:R-:W-:-:S04]  /*2410*/  FFMA R22, R21, R18, R2 ;  /* 0x0000001215167223 */ /* 0x000fc80000000002 */
[----:B------:R-:W-:-:S04]  /*2420*/  FFMA R18, R3, R22, R18 ;  /* 0x0000001603127223 */ /* 0x000fc80000000012 */
[----:B------:R-:W-:-:S04]  /*2430*/  FFMA R21, R21, R18, R2 ;  /* 0x0000001215157223 */ /* 0x000fc80000000002 */
[----:B------:R-:W-:-:S05]  /*2440*/  FFMA R2, R3, R21, R18 ;  /* 0x0000001503027223 */ /* 0x000fca0000000012 */
[----:B------:R-:W-:-:S04]  /*2450*/  SHF.R.U32.HI R5, RZ, 0x17, R2 ;  /* 0x00000017ff057819 */ /* 0x000fc80000011602 */
[----:B------:R-:W-:-:S05]  /*2460*/  LOP3.LUT R5, R5, 0xff, RZ, 0xc0, !PT ;  /* 0x000000ff05057812 */ /* 0x000fca00078ec0ff */
[----:B------:R-:W-:-:S05]  /*2470*/  IMAD.IADD R5, R5, 0x1, R19 ;  /* 0x0000000105057824 */ /* 0x000fca00078e0213 */
[----:B------:R-:W-:-:S04]  /*2480*/  IADD3 R8, PT, PT, R5, -0x1, RZ ;  /* 0xffffffff05087810 */ /* 0x000fc80007ffe0ff */
[----:B------:R-:W-:-:S13]  /*2490*/  ISETP.GE.U32.AND P0, PT, R8, 0xfe, PT ;  /* 0x000000fe0800780c */ /* 0x000fda0003f06070 */
[----:B------:R-:W-:Y:S05]  /*24a0*/  @!P0 BRA `(.L_x_43) ;  /* 0x0000000000808947 */ /* 0x000fea0003800000 */
[----:B------:R-:W-:-:S13]  /*24b0*/  ISETP.GT.AND P0, PT, R5, 0xfe, PT ;  /* 0x000000fe0500780c */ /* 0x000fda0003f04270 */
[----:B------:R-:W-:Y:S05]  /*24c0*/  @P0 BRA `(.L_x_44) ;  /* 0x00000000006c0947 */ /* 0x000fea0003800000 */
[----:B------:R-:W-:-:S13]  /*24d0*/  ISETP.GE.AND P0, PT, R5, 0x1, PT ;  /* 0x000000010500780c */ /* 0x000fda0003f06270 */
[----:B------:R-:W-:Y:S05]  /*24e0*/  @P0 BRA `(.L_x_45) ;  /* 0x0000000000740947 */ /* 0x000fea0003800000 */
[----:B------:R-:W-:Y:S02]  /*24f0*/  ISETP.GE.AND P0, PT, R5, -0x18, PT ;  /* 0xffffffe80500780c */ /* 0x000fe40003f06270 */
[----:B------:R-:W-:-:S11]  /*2500*/  LOP3.LUT R2, R2, 0x80000000, RZ, 0xc0, !PT ;  /* 0x8000000002027812 */ /* 0x000fd600078ec0ff */
[----:B------:R-:W-:Y:S05]  /*2510*/  @!P0 BRA `(.L_x_45) ;  /* 0x0000000000688947 */ /* 0x000fea0003800000 */
[-CC-:B------:R-:W-:Y:S01]  /*2520*/  FFMA.RZ R8, R3, R21.reuse, R18.reuse ;  /* 0x0000001503087223 */ /* 0x180fe2000000c012 */
[C---:B------:R-:W-:Y:S02]  /*2530*/  ISETP.NE.AND P4, PT, R5.reuse, RZ, PT ;  /* 0x000000ff0500720c */ /* 0x040fe40003f85270 */
[----:B------:R-:W-:Y:S02]  /*2540*/  ISETP.NE.AND P0, PT, R5, RZ, PT ;  /* 0x000000ff0500720c */ /* 0x000fe40003f05270 */
[----:B------:R-:W-:Y:S01]  /*2550*/  LOP3.LUT R19, R8, 0x7fffff, RZ, 0xc0, !PT ;  /* 0x007fffff08137812 */ /* 0x000fe200078ec0ff */
[CCC-:B------:R-:W-:Y:S01]  /*2560*/  FFMA.RP R8, R3.reuse, R21.reuse, R18.reuse ;  /* 0x0000001503087223 */ /* 0x1c0fe20000008012 */
[----:B------:R-:W-:Y:S01]  /*2570*/  FFMA.RM R3, R3, R21, R18 ;  /* 0x0000001503037223 */ /* 0x000fe20000004012 */
[----:B------:R-:W-:Y:S01]  /*2580*/  IADD3 R18, PT, PT, R5, 0x20, RZ ;  /* 0x0000002005127810 */ /* 0x000fe20007ffe0ff */
[----:B------:R-:W-:Y:S01]  /*2590*/  IMAD.MOV R5, RZ, RZ, -R5 ;  /* 0x000000ffff057224 */ /* 0x000fe200078e0a05 */
[----:B------:R-:W-:-:S02]  /*25a0*/  LOP3.LUT R19, R19, 0x800000, RZ, 0xfc, !PT ;  /* 0x0080000013137812 */ /* 0x000fc400078efcff */
[----:B------:R-:W-:Y:S02]  /*25b0*/  FSETP.NEU.FTZ.AND P3, PT, R8, R3, PT ;  /* 0x000000030800720b */ /* 0x000fe40003f7d000 */
[----:B------:R-:W-:Y:S02]  /*25c0*/  SHF.L.U32 R18, R19, R18, RZ ;  /* 0x0000001213127219 */ /* 0x000fe400000006ff */
[----:B------:R-:W-:Y:S02]  /*25d0*/  SEL R8, R5, RZ, P4 ;  /* 0x000000ff05087207 */ /* 0x000fe40002000000 */
[----:B------:R-:W-:Y:S02]  /*25e0*/  ISETP.NE.AND P0, PT, R18, RZ, P0 ;  /* 0x000000ff1200720c */ /* 0x000fe40000705270 */
[----:B------:R-:W-:Y:S02]  /*25f0*/  SHF.R.U32.HI R8, RZ, R8, R19 ;  /* 0x00000008ff087219 */ /* 0x000fe40000011613 */
[----:B------:R-:W-:-:S02]  /*2600*/  PLOP3.LUT P0, PT, P3, P0, PT, 0xf8, 0x8f ;  /* 0x00000000008f781c */ /* 0x000fc40001f01f70 */
[----:B------:R-:W-:Y:S02]  /*2610*/  SHF.R.U32.HI R18, RZ, 0x1, R8 ;  /* 0x00000001ff127819 */ /* 0x000fe40000011608 */
[----:B------:R-:W-:-:S04]  /*2620*/  SEL R3, RZ, 0x1, !P0 ;  /* 0x00000001ff037807 */ /* 0x000fc80004000000 */
[----:B------:R-:W-:-:S04]  /*2630*/  LOP3.LUT R3, R3, 0x1, R18, 0xf8, !PT ;  /* 0x0000000103037812 */ /* 0x000fc800078ef812 */
[----:B------:R-:W-:-:S04]  /*2640*/  LOP3.LUT R3, R3, R8, RZ, 0xc0, !PT ;  /* 0x0000000803037212 */ /* 0x000fc800078ec0ff */
[----:B------:R-:W-:-:S04]  /*2650*/  IADD3 R3, PT, PT, R18, R3, RZ ;  /* 0x0000000312037210 */ /* 0x000fc80007ffe0ff */
[----:B------:R-:W-:Y:S01]  /*2660*/  LOP3.LUT R2, R3, R2, RZ, 0xfc, !PT ;  /* 0x0000000203027212 */ /* 0x000fe200078efcff */
[----:B------:R-:W-:Y:S06]  /*2670*/  BRA `(.L_x_45) ;  /* 0x0000000000107947 */ /* 0x000fec0003800000 */
.L_x_44:
[----:B------:R-:W-:-:S04]  /*2680*/  LOP3.LUT R2, R2, 0x80000000, RZ, 0xc0, !PT ;  /* 0x8000000002027812 */ /* 0x000fc800078ec0ff */
[----:B------:R-:W-:Y:S01]  /*2690*/  LOP3.LUT R2, R2, 0x7f800000, RZ, 0xfc, !PT ;  /* 0x7f80000002027812 */ /* 0x000fe200078efcff */
[----:B------:R-:W-:Y:S06]  /*26a0*/  BRA `(.L_x_45) ;  /* 0x0000000000047947 */ /* 0x000fec0003800000 */
.L_x_43:
[----:B------:R-:W-:-:S07]  /*26b0*/  LEA R2, R19, R2, 0x17 ;  /* 0x0000000213027211 */ /* 0x000fce00078eb8ff */
.L_x_45:
[----:B------:R-:W-:Y:S05]  /*26c0*/  BSYNC.RECONVERGENT B3 ;  /* 0x0000000000037941 */ /* 0x000fea0003800200 */
.L_x_42:
[----:B------:R-:W-:Y:S05]  /*26d0*/  BRA `(.L_x_46) ;  /* 0x0000000000207947 */ /* 0x000fea0003800000 */
.L_x_41:
[----:B------:R-:W-:-:S04]  /*26e0*/  LOP3.LUT R2, R3, 0x80000000, R2, 0x48, !PT ;  /* 0x8000000003027812 */ /* 0x000fc800078e4802 */
[----:B------:R-:W-:Y:S01]  /*26f0*/  LOP3.LUT R2, R2, 0x7f800000, RZ, 0xfc, !PT ;  /* 0x7f80000002027812 */ /* 0x000fe200078efcff */
[----:B------:R-:W-:Y:S06]  /*2700*/  BRA `(.L_x_46) ;  /* 0x0000000000147947 */ /* 0x000fec0003800000 */
.L_x_40:
[----:B------:R-:W-:Y:S01]  /*2710*/  LOP3.LUT R2, R3, 0x80000000, R2, 0x48, !PT ;  /* 0x8000000003027812 */ /* 0x000fe200078e4802 */
[----:B------:R-:W-:Y:S06]  /*2720*/  BRA `(.L_x_46) ;  /* 0x00000000000c7947 */ /* 0x000fec0003800000 */
.L_x_39:
[----:B------:R-:W0:Y:S01]  /*2730*/  MUFU.RSQ R2, -QNAN ;  /* 0xffc0000000027908 */ /* 0x000e220000001400 */
[----:B------:R-:W-:Y:S05]  /*2740*/  BRA `(.L_x_46) ;  /* 0x0000000000047947 */ /* 0x000fea0003800000 */
.L_x_38:
[----:B------:R-:W-:-:S07]  /*2750*/  FADD.FTZ R2, R2, R3 ;  /* 0x0000000302027221 */ /* 0x000fce0000010000 */
.L_x_46:
[----:B------:R-:W-:Y:S05]  /*2760*/  BSYNC.RECONVERGENT B2 ;  /* 0x0000000000027941 */ /* 0x000fea0003800200 */
.L_x_36:
[----:B------:R-:W-:Y:S02]  /*2770*/  HFMA2 R3, -RZ, RZ, 0, 0 ;  /* 0x00000000ff037431 */ /* 0x000fe400000001ff */
[----:B0-----:R-:W-:Y:S01]  /*2780*/  IMAD.MOV.U32 R5, RZ, RZ, R2 ;  /* 0x000000ffff057224 */ /* 0x001fe200078e0002 */
[----:B------:R-:W-:-:S04]  /*2790*/  MOV R2, R4 ;  /* 0x0000000400027202 */ /* 0x000fc80000000f00 */
[----:B------:R-:W-:Y:S05]  /*27a0*/  RET.REL.NODEC R2 `(_Z7computeffiffffffffffffffffffffffffffffffff) ;  /* 0xffffffd802147950 */ /* 0x000fea0003c3ffff */
.L_x_47:
[----:B------:R-:W-:-:S00]  /*27b0*/  BRA `(.L_x_47) ;  /* 0xfffffffc00fc7947 */ /* 0x000fc0000383ffff */
[----:B------:R-:W-:-:S00]  /*27c0*/  NOP ;  /* 0x0000000000007918 */ /* 0x000fc00000000000 */
        /* <DEDUP_REMOVED lines=11> */
.L_x_49:


//--------------------- .nv.global.init           --------------------------
	.section	.nv.global.init,"aw",@progbits
	.align	4
.nv.global.init:
	.type		__cudart_i2opi_f,@object
	.size		__cudart_i2opi_f,($str - __cudart_i2opi_f)
__cudart_i2opi_f:
        /*0000*/ 	.byte	0x41, 0x90, 0x43, 0x3c, 0x99, 0x95, 0x62, 0xdb, 0xc0, 0xdd, 0x34, 0xf5, 0xd1, 0x57, 0x27, 0xfc
        /*0010*/ 	.byte	0x29, 0x15, 0x44, 0x4e, 0x6e, 0x83, 0xf9, 0xa2
	.type		$str,@object
	.size		$str,(.L_0 - $str)
$str:
        /*0018*/ 	.byte	0x25, 0x2e, 0x31, 0x37, 0x67, 0x0a, 0x00
.L_0:


//--------------------- .nv.shared.reserved.0     --------------------------
	.section	.nv.shared.reserved.0,"aw",@nobits
	.weak		__nv_reservedSMEM_offset_0_alias
	.size		__nv_reservedSMEM_offset_0_alias, 0, 64
	.other		__nv_reservedSMEM_offset_0_alias,@"STO_CUDA_RESERVED_SHARED STV_DEFAULT"
__nv_reservedSMEM_offset_0_alias:
	.zero		0
	.zero		64


//--------------------- .nv.constant0._Z7computeffiffffffffffffffffffffffffffffffff --------------------------
	.section	.nv.constant0._Z7computeffiffffffffffffffffffffffffffffffff,"a",@progbits
	.sectionflags	@""
	.align	4
.nv.constant0._Z7computeffiffffffffffffffffffffffffffffffff:
	.zero		1036


//--------------------- SYMBOLS --------------------------

	.type		.nv.reservedSmem.offset0,@object
	.size		.nv.reservedSmem.offset0,0x4
	.type		vprintf,@function
